// auto-generated by cutlass_sweep.gemm — config: {"arch": "sm_100", "cluster_m": 1, "cluster_n": 1, "dtype": "fp16", "dtype_b": "fp16", "layout": "nt", "stages": 0, "tile_k": 128, "tile_m": 64, "tile_n": 64}
#include "cutlass/cutlass.h"
#include "cutlass/gemm/collective/collective_builder.hpp"
#include "cutlass/gemm/device/gemm_universal_adapter.h"
#include "cutlass/gemm/kernel/gemm_universal.hpp"
#include "cutlass/epilogue/collective/collective_builder.hpp"

using ElemA = cutlass::half_t;
using ElemB = cutlass::half_t;
using ElemCD = cutlass::half_t;
using Acc  = float;
using TileShape    = cute::Shape<cute::_64, cute::_64, cute::_128>;
using ClusterShape = cute::Shape<cute::_1, cute::_1, cute::_1>;

using CollectiveEpilogue = typename cutlass::epilogue::collective::CollectiveBuilder<
    cutlass::arch::Sm100, cutlass::arch::OpClassTensorOp,
    TileShape, ClusterShape,
    cutlass::epilogue::collective::EpilogueTileAuto,
    Acc, Acc,
    ElemCD, cutlass::layout::RowMajor, 128 / cutlass::sizeof_bits<ElemCD>::value,
    ElemCD, cutlass::layout::RowMajor, 128 / cutlass::sizeof_bits<ElemCD>::value,
    cutlass::epilogue::collective::EpilogueScheduleAuto
  >::CollectiveOp;

using CollectiveMainloop = typename cutlass::gemm::collective::CollectiveBuilder<
    cutlass::arch::Sm100, cutlass::arch::OpClassTensorOp,
    ElemA, cutlass::layout::RowMajor, 128 / cutlass::sizeof_bits<ElemA>::value,
    ElemB, cutlass::layout::ColumnMajor, 128 / cutlass::sizeof_bits<ElemB>::value,
    Acc,
    TileShape, ClusterShape,
    cutlass::gemm::collective::StageCountAutoCarveout<static_cast<int>(sizeof(typename CollectiveEpilogue::SharedStorage))>,
    cutlass::gemm::collective::KernelScheduleAuto
  >::CollectiveOp;

using GemmKernel = cutlass::gemm::kernel::GemmUniversal<
    cute::Shape<int,int,int,int>,
    CollectiveMainloop,
    CollectiveEpilogue
>;
using Gemm = cutlass::gemm::device::GemmUniversalAdapter<GemmKernel>;

// Force the device kernel symbol into the cubin without needing a host main.
auto* _anchor = &cutlass::device_kernel<GemmKernel>;


// ===== COMPILED SASS (sm_100a) =====

	.target	sm_100a

	.elftype	@"ET_EXEC"


//--------------------- .note.nv.tkinfo           --------------------------
	.section	.note.nv.tkinfo,"",@"SHT_NOTE"
	.sectionflags	@"SHF_NOTE_NV_TKINFO"
	.tkinfo
        /*0018*/ 	.word	0x00000002
        /*0030*/ 	.string	""
        /*0030*/ 	.string	"ptxas"
        /*0030*/ 	.string	"Cuda compilation tools, release 13.0, V13.0.88"
        /*0030*/ 	.string	"Build cuda_13.0.r13.0/compiler.36424714_0"
        /*0030*/ 	.string	"-arch sm_100a -m 64 "



//--------------------- .note.nv.cuinfo           --------------------------
	.section	.note.nv.cuinfo,"",@"SHT_NOTE"
	.sectionflags	@"SHF_NOTE_NV_CUINFO"
        /*0018*/ 	.short	0x0002
        /*001a*/ 	.short	0x0064
        /*001c*/ 	.short	0x0082
	.zero		2


//--------------------- .nv.info                  --------------------------
	.section	.nv.info,"",@"SHT_CUDA_INFO"
	.align	4


	//----- nvinfo : EIATTR_REGCOUNT
	.align		4
        /*0000*/ 	.byte	0x04, 0x2f
        /*0002*/ 	.short	(.L_19 - .L_18)
	.align		4
.L_18:
        /*0004*/ 	.word	index@(_ZN7cutlass13device_kernelINS_4gemm6kernel13GemmUniversalIN4cute5tupleIJiiiiEEENS1_10collective13CollectiveMmaINS1_35MainloopSm100TmaUmmaWarpSpecializedILi6ELi2ELi4ENS5_IJNS4_1CILi1EEESB_SB_EEEEENS5_IJNSA_ILi64EEESE_NSA_ILi128EEEEEENS_6half_tENS5_IJlSB_lEEESH_SI_NS4_8TiledMMAINS4_8MMA_AtomIJNS4_20SM100_MMA_F16BF16_SSISH_SH_fLi64ELi64ELNS4_4UMMA5MajorE0ELSN_0ELNSM_7ScaleInE0ELSO_0EEEEEENS4_6LayoutISC_NS5_IJNSA_ILi0EEESS_SS_EEEEENS5_IJNS4_10UnderscoreESV_SV_EEEEENS4_13SM90_TMA_LOADENS4_14ComposedLayoutINS4_7SwizzleILi3ELi4ELi3EEENS4_18smem_ptr_flag_bitsILi16EEENSR_INS5_IJNSA_ILi8EEESE_EEENS5_IJSE_SB_EEEEEEEvNS4_8identityESY_S18_vS19_EENS_8epilogue10collective18CollectiveEpilogueINS1B_23Sm100TmaWarpSpecializedILi3ELi2ELi16ELb1ELb0EEEJSG_NS5_IJNSR_ISE_SB_EENSR_INSA_ILi32EEESB_EEEEESH_SI_SH_SI_NS1B_6fusion15FusionCallbacksIS1F_NS1K_17LinearCombinationISH_fSH_fLNS_15FloatRoundStyleE2EEESG_S1J_JEEENS4_5SM1004TMEM4LOAD26SM100_TMEM_LOAD_16dp256b4xESY_NSZ_INS10_ILi2ELi4ELi3EEES13_NSR_INS5_IJS14_S1H_EEENS5_IJS1H_SB_EEEEEEENS4_17SM75_U32x4_LDSM_NENS4_14SM90_TMA_STOREES1Y_NS4_17SM90_U32x4_STSM_NENS4_39AutoVectorizingCopyWithAssumedAlignmentILi128EEEEEEvvEEEEvNT_6ParamsE)
        /*0008*/ 	.word	0x0000004f


	//----- nvinfo : EIATTR_FRAME_SIZE
	.align		4
.L_19:
        /*000c*/ 	.byte	0x04, 0x11
        /*000e*/ 	.short	(.L_21 - .L_20)
	.align		4
.L_20:
        /*0010*/ 	.word	index@($__internal_2_$__cuda_sm10x_tcgen05_guardrail_trap_unallocated_columns_being_dealloced)
        /*0014*/ 	.word	0x00000000


	//----- nvinfo : EIATTR_FRAME_SIZE
	.align		4
.L_21:
        /*0018*/ 	.byte	0x04, 0x11
        /*001a*/ 	.short	(.L_23 - .L_22)
	.align		4
.L_22:
        /*001c*/ 	.word	index@($__internal_1_$__cuda_sm10x_tcgen05_guardrail_trap_phase_invalid_during_alloc)
        /*0020*/ 	.word	0x00000000


	//----- nvinfo : EIATTR_FRAME_SIZE
	.align		4
.L_23:
        /*0024*/ 	.byte	0x04, 0x11
        /*0026*/ 	.short	(.L_25 - .L_24)
	.align		4
.L_24:
        /*0028*/ 	.word	index@($__internal_0_$__cuda_sm10x_tcgen05_guardrail_trap_col_being_dealloced_not_returned_by_alloc)
        /*002c*/ 	.word	0x00000000


	//----- nvinfo : EIATTR_FRAME_SIZE
	.align		4
.L_25:
        /*0030*/ 	.byte	0x04, 0x11
        /*0032*/ 	.short	(.L_27 - .L_26)
	.align		4
.L_26:
        /*0034*/ 	.word	index@(_ZN7cutlass13device_kernelINS_4gemm6kernel13GemmUniversalIN4cute5tupleIJiiiiEEENS1_10collective13CollectiveMmaINS1_35MainloopSm100TmaUmmaWarpSpecializedILi6ELi2ELi4ENS5_IJNS4_1CILi1EEESB_SB_EEEEENS5_IJNSA_ILi64EEESE_NSA_ILi128EEEEEENS_6half_tENS5_IJlSB_lEEESH_SI_NS4_8TiledMMAINS4_8MMA_AtomIJNS4_20SM100_MMA_F16BF16_SSISH_SH_fLi64ELi64ELNS4_4UMMA5MajorE0ELSN_0ELNSM_7ScaleInE0ELSO_0EEEEEENS4_6LayoutISC_NS5_IJNSA_ILi0EEESS_SS_EEEEENS5_IJNS4_10UnderscoreESV_SV_EEEEENS4_13SM90_TMA_LOADENS4_14ComposedLayoutINS4_7SwizzleILi3ELi4ELi3EEENS4_18smem_ptr_flag_bitsILi16EEENSR_INS5_IJNSA_ILi8EEESE_EEENS5_IJSE_SB_EEEEEEEvNS4_8identityESY_S18_vS19_EENS_8epilogue10collective18CollectiveEpilogueINS1B_23Sm100TmaWarpSpecializedILi3ELi2ELi16ELb1ELb0EEEJSG_NS5_IJNSR_ISE_SB_EENSR_INSA_ILi32EEESB_EEEEESH_SI_SH_SI_NS1B_6fusion15FusionCallbacksIS1F_NS1K_17LinearCombinationISH_fSH_fLNS_15FloatRoundStyleE2EEESG_S1J_JEEENS4_5SM1004TMEM4LOAD26SM100_TMEM_LOAD_16dp256b4xESY_NSZ_INS10_ILi2ELi4ELi3EEES13_NSR_INS5_IJS14_S1H_EEENS5_IJS1H_SB_EEEEEEENS4_17SM75_U32x4_LDSM_NENS4_14SM90_TMA_STOREES1Y_NS4_17SM90_U32x4_STSM_NENS4_39AutoVectorizingCopyWithAssumedAlignmentILi128EEEEEEvvEEEEvNT_6ParamsE)
        /*0038*/ 	.word	0x00000000


	//----- nvinfo : EIATTR_MIN_STACK_SIZE
	.align		4
.L_27:
        /*003c*/ 	.byte	0x04, 0x12
        /*003e*/ 	.short	(.L_29 - .L_28)
	.align		4
.L_28:
        /*0040*/ 	.word	index@(_ZN7cutlass13device_kernelINS_4gemm6kernel13GemmUniversalIN4cute5tupleIJiiiiEEENS1_10collective13CollectiveMmaINS1_35MainloopSm100TmaUmmaWarpSpecializedILi6ELi2ELi4ENS5_IJNS4_1CILi1EEESB_SB_EEEEENS5_IJNSA_ILi64EEESE_NSA_ILi128EEEEEENS_6half_tENS5_IJlSB_lEEESH_SI_NS4_8TiledMMAINS4_8MMA_AtomIJNS4_20SM100_MMA_F16BF16_SSISH_SH_fLi64ELi64ELNS4_4UMMA5MajorE0ELSN_0ELNSM_7ScaleInE0ELSO_0EEEEEENS4_6LayoutISC_NS5_IJNSA_ILi0EEESS_SS_EEEEENS5_IJNS4_10UnderscoreESV_SV_EEEEENS4_13SM90_TMA_LOADENS4_14ComposedLayoutINS4_7SwizzleILi3ELi4ELi3EEENS4_18smem_ptr_flag_bitsILi16EEENSR_INS5_IJNSA_ILi8EEESE_EEENS5_IJSE_SB_EEEEEEEvNS4_8identityESY_S18_vS19_EENS_8epilogue10collective18CollectiveEpilogueINS1B_23Sm100TmaWarpSpecializedILi3ELi2ELi16ELb1ELb0EEEJSG_NS5_IJNSR_ISE_SB_EENSR_INSA_ILi32EEESB_EEEEESH_SI_SH_SI_NS1B_6fusion15FusionCallbacksIS1F_NS1K_17LinearCombinationISH_fSH_fLNS_15FloatRoundStyleE2EEESG_S1J_JEEENS4_5SM1004TMEM4LOAD26SM100_TMEM_LOAD_16dp256b4xESY_NSZ_INS10_ILi2ELi4ELi3EEES13_NSR_INS5_IJS14_S1H_EEENS5_IJS1H_SB_EEEEEEENS4_17SM75_U32x4_LDSM_NENS4_14SM90_TMA_STOREES1Y_NS4_17SM90_U32x4_STSM_NENS4_39AutoVectorizingCopyWithAssumedAlignmentILi128EEEEEEvvEEEEvNT_6ParamsE)
        /*0044*/ 	.word	0x00000000
.L_29:


//--------------------- .nv.compat                --------------------------
	.section	.nv.compat,"",@"SHT_CUDA_COMPAT_INFO"
	.align	4
        /*0000*/ 	.byte	0x02, 0x09, 0x01, 0x00, 0x02, 0x02, 0x02, 0x00, 0x02, 0x05, 0x05, 0x00, 0x03, 0x07, 0x01, 0x01
        /*0010*/ 	.byte	0x02, 0x03, 0x01, 0x00, 0x02, 0x06, 0x01, 0x00, 0x04, 0x0b, 0x08, 0x00, 0x09, 0x00, 0x00, 0x00
        /*0020*/ 	.byte	0x00, 0x00, 0x00, 0x00


//--------------------- .nv.info._ZN7cutlass13device_kernelINS_4gemm6kernel13GemmUniversalIN4cute5tupleIJiiiiEEENS1_10collective13CollectiveMmaINS1_35MainloopSm100TmaUmmaWarpSpecializedILi6ELi2ELi4ENS5_IJNS4_1CILi1EEESB_SB_EEEEENS5_IJNSA_ILi64EEESE_NSA_ILi128EEEEEENS_6half_tENS5_IJlSB_lEEESH_SI_NS4_8TiledMMAINS4_8MMA_AtomIJNS4_20SM100_MMA_F16BF16_SSISH_SH_fLi64ELi64ELNS4_4UMMA5MajorE0ELSN_0ELNSM_7ScaleInE0ELSO_0EEEEEENS4_6LayoutISC_NS5_IJNSA_ILi0EEESS_SS_EEEEENS5_IJNS4_10UnderscoreESV_SV_EEEEENS4_13SM90_TMA_LOADENS4_14ComposedLayoutINS4_7SwizzleILi3ELi4ELi3EEENS4_18smem_ptr_flag_bitsILi16EEENSR_INS5_IJNSA_ILi8EEESE_EEENS5_IJSE_SB_EEEEEEEvNS4_8identityESY_S18_vS19_EENS_8epilogue10collective18CollectiveEpilogueINS1B_23Sm100TmaWarpSpecializedILi3ELi2ELi16ELb1ELb0EEEJSG_NS5_IJNSR_ISE_SB_EENSR_INSA_ILi32EEESB_EEEEESH_SI_SH_SI_NS1B_6fusion15FusionCallbacksIS1F_NS1K_17LinearCombinationISH_fSH_fLNS_15FloatRoundStyleE2EEESG_S1J_JEEENS4_5SM1004TMEM4LOAD26SM100_TMEM_LOAD_16dp256b4xESY_NSZ_INS10_ILi2ELi4ELi3EEES13_NSR_INS5_IJS14_S1H_EEENS5_IJS1H_SB_EEEEEEENS4_17SM75_U32x4_LDSM_NENS4_14SM90_TMA_STOREES1Y_NS4_17SM90_U32x4_STSM_NENS4_39AutoVectorizingCopyWithAssumedAlignmentILi128EEEEEEvvEEEEvNT_6ParamsE --------------------------
	.section	.nv.info._ZN7cutlass13device_kernelINS_4gemm6kernel13GemmUniversalIN4cute5tupleIJiiiiEEENS1_10collective13CollectiveMmaINS1_35MainloopSm100TmaUmmaWarpSpecializedILi6ELi2ELi4ENS5_IJNS4_1CILi1EEESB_SB_EEEEENS5_IJNSA_ILi64EEESE_NSA_ILi128EEEEEENS_6half_tENS5_IJlSB_lEEESH_SI_NS4_8TiledMMAINS4_8MMA_AtomIJNS4_20SM100_MMA_F16BF16_SSISH_SH_fLi64ELi64ELNS4_4UMMA5MajorE0ELSN_0ELNSM_7ScaleInE0ELSO_0EEEEEENS4_6LayoutISC_NS5_IJNSA_ILi0EEESS_SS_EEEEENS5_IJNS4_10UnderscoreESV_SV_EEEEENS4_13SM90_TMA_LOADENS4_14ComposedLayoutINS4_7SwizzleILi3ELi4ELi3EEENS4_18smem_ptr_flag_bitsILi16EEENSR_INS5_IJNSA_ILi8EEESE_EEENS5_IJSE_SB_EEEEEEEvNS4_8identityESY_S18_vS19_EENS_8epilogue10collective18CollectiveEpilogueINS1B_23Sm100TmaWarpSpecializedILi3ELi2ELi16ELb1ELb0EEEJSG_NS5_IJNSR_ISE_SB_EENSR_INSA_ILi32EEESB_EEEEESH_SI_SH_SI_NS1B_6fusion15FusionCallbacksIS1F_NS1K_17LinearCombinationISH_fSH_fLNS_15FloatRoundStyleE2EEESG_S1J_JEEENS4_5SM1004TMEM4LOAD26SM100_TMEM_LOAD_16dp256b4xESY_NSZ_INS10_ILi2ELi4ELi3EEES13_NSR_INS5_IJS14_S1H_EEENS5_IJS1H_SB_EEEEEEENS4_17SM75_U32x4_LDSM_NENS4_14SM90_TMA_STOREES1Y_NS4_17SM90_U32x4_STSM_NENS4_39AutoVectorizingCopyWithAssumedAlignmentILi128EEEEEEvvEEEEvNT_6ParamsE,"",@"SHT_CUDA_INFO"
	.sectionflags	@""
	.align	4


	//----- nvinfo : EIATTR_CUDA_API_VERSION
	.align		4
        /*0000*/ 	.byte	0x04, 0x37
        /*0002*/ 	.short	(.L_31 - .L_30)
.L_30:
        /*0004*/ 	.word	0x00000082


	//----- nvinfo : EIATTR_KPARAM_INFO
	.align		4
.L_31:
        /*0008*/ 	.byte	0x04, 0x17
        /*000a*/ 	.short	(.L_33 - .L_32)
.L_32:
        /*000c*/ 	.word	0x00000000
        /*0010*/ 	.short	0x0000
        /*0012*/ 	.short	0x0000
        /*0014*/ 	.byte	0x00, 0xf0, 0x01, 0x20


	//----- nvinfo : EIATTR_AT_ENTRY_FRAGMENTS
	.align		4
.L_33:
        /*0018*/ 	.byte	0x04, 0x4f
        /*001a*/ 	.short	(.L_35 - .L_34)


	//   ....[0]....
.L_34:
        /*001c*/ 	.word	0x00000006


	//----- nvinfo : EIATTR_RESERVED_SMEM_USED
	.align		4
.L_35:
        /*0020*/ 	.byte	0x01, 0x41
	.zero		2


	//----- nvinfo : EIATTR_SPARSE_MMA_MASK
	.align		4
        /*0024*/ 	.byte	0x03, 0x50
        /*0026*/ 	.short	0x0000


	//----- nvinfo : EIATTR_TCGEN05_1CTA_USED
	.align		4
        /*0028*/ 	.byte	0x01, 0x51
	.zero		2


	//----- nvinfo : EIATTR_MAXREG_COUNT
	.align		4
        /*002c*/ 	.byte	0x03, 0x1b
        /*002e*/ 	.short	0x00ff


	//----- nvinfo : EIATTR_NUM_BARRIERS
	.align		4
        /*0030*/ 	.byte	0x02, 0x4c
        /*0032*/ 	.byte	0x07
	.zero		1


	//----- nvinfo : EIATTR_EXTERNS
	.align		4
        /*0034*/ 	.byte	0x04, 0x0f
        /*0036*/ 	.short	(.L_37 - .L_36)


	//   ....[0]....
	.align		4
.L_36:
        /*0038*/ 	.word	index@(__assertfail)


	//----- nvinfo : EIATTR_MERCURY_ISA_VERSION
	.align		4
.L_37:
        /*003c*/ 	.byte	0x03, 0x5f
        /*003e*/ 	.short	0x0101


	//----- nvinfo : EIATTR_INT_WARP_WIDE_INSTR_OFFSETS
	.align		4
        /*0040*/ 	.byte	0x04, 0x31
        /*0042*/ 	.short	(.L_39 - .L_38)


	//   ....[0]....
.L_38:
        /*0044*/ 	.word	0x00001f40


	//   ....[1]....
        /*0048*/ 	.word	0x00003cc0


	//   ....[2]....
        /*004c*/ 	.word	0x00003cf0


	//   ....[3]....
        /*0050*/ 	.word	0x00003d40


	//   ....[4]....
        /*0054*/ 	.word	0x00004620


	//   ....[5]....
        /*0058*/ 	.word	0x00004640


	//   ....[6]....
        /*005c*/ 	.word	0x00004910


	//   ....[7]....
        /*0060*/ 	.word	0x00004a40


	//----- nvinfo : EIATTR_COOP_GROUP_MASK_REGIDS
	.align		4
.L_39:
        /*0064*/ 	.byte	0x04, 0x29
        /*0066*/ 	.short	(.L_41 - .L_40)


	//   ....[0]....
.L_40:
        /*0068*/ 	.word	0xffffffff


	//   ....[1]....
        /*006c*/ 	.word	0xffffffff


	//   ....[2]....
        /*0070*/ 	.word	0xffffffff


	//   ....[3]....
        /*0074*/ 	.word	0xffffffff


	//   ....[4]....
        /*0078*/ 	.word	0xffffffff


	//   ....[5]....
        /*007c*/ 	.word	0xffffffff


	//   ....[6]....
        /*0080*/ 	.word	0xffffffff


	//   ....[7]....
        /*0084*/ 	.word	0xffffffff


	//   ....[8]....
        /*0088*/ 	.word	0xffffffff


	//   ....[9]....
        /*008c*/ 	.word	0xffffffff


	//   ....[10]....
        /*0090*/ 	.word	0xffffffff


	//   ....[11]....
        /*0094*/ 	.word	0xffffffff


	//   ....[12]....
        /*0098*/ 	.word	0xffffffff


	//----- nvinfo : EIATTR_COOP_GROUP_INSTR_OFFSETS
	.align		4
.L_41:
        /*009c*/ 	.byte	0x04, 0x28
        /*009e*/ 	.short	(.L_43 - .L_42)


	//   ....[0]....
.L_42:
        /*00a0*/ 	.word	0x00000090


	//   ....[1]....
        /*00a4*/ 	.word	0x000004d0


	//   ....[2]....
        /*00a8*/ 	.word	0x00000680


	//   ....[3]....
        /*00ac*/ 	.word	0x00000800


	//   ....[4]....
        /*00b0*/ 	.word	0x00000900


	//   ....[5]....
        /*00b4*/ 	.word	0x00000a70


	//   ....[6]....
        /*00b8*/ 	.word	0x00000c10


	//   ....[7]....
        /*00bc*/ 	.word	0x00001e20


	//   ....[8]....
        /*00c0*/ 	.word	0x00002d20


	//   ....[9]....
        /*00c4*/ 	.word	0x00002f30


	//   ....[10]....
        /*00c8*/ 	.word	0x00002f60


	//   ....[11]....
        /*00cc*/ 	.word	0x00003bb0


	//   ....[12]....
        /*00d0*/ 	.word	0x00003de0


	//----- nvinfo : EIATTR_VRC_CTA_INIT_COUNT
	.align		4
.L_43:
        /*00d4*/ 	.byte	0x02, 0x4a
        /*00d6*/ 	.byte	0x80
	.zero		1


	//----- nvinfo : EIATTR_SYSCALL_OFFSETS
	.align		4
        /*00d8*/ 	.byte	0x04, 0x46
        /*00da*/ 	.short	(.L_45 - .L_44)


	//   ....[0]....
.L_44:
        /*00dc*/ 	.word	0x00005620


	//   ....[1]....
        /*00e0*/ 	.word	0x00005710


	//   ....[2]....
        /*00e4*/ 	.word	0x00005ef0


	//   ....[3]....
        /*00e8*/ 	.word	0x00006830


	//----- nvinfo : EIATTR_MBARRIER_INSTR_OFFSETS
	.align		4
.L_45:
        /*00ec*/ 	.byte	0x04, 0x39
        /*00ee*/ 	.short	(.L_47 - .L_46)


	//   ....[0]....
.L_46:
        /*00f0*/ 	.word	0x000005b0
        /*00f4*/ 	.word	0x000000ff
        /*00f8*/ 	.word	0x00000000
        /*00fc*/ 	.short	0x0100
        /*00fe*/ 	.byte	0x05
	.zero		1


	//   ....[1]....
        /*0100*/ 	.word	0x000005c0
        /*0104*/ 	.word	0x000000ff
        /*0108*/ 	.word	0x00000030
        /*010c*/ 	.short	0x0100
        /*010e*/ 	.byte	0x05
	.zero		1


	//   ....[2]....
        /*0110*/ 	.word	0x000005d0
        /*0114*/ 	.word	0x000000ff
        /*0118*/ 	.word	0x00000008
        /*011c*/ 	.short	0x0100
        /*011e*/ 	.byte	0x05
	.zero		1


	//   ....[3]....
        /*0120*/ 	.word	0x000005e0
        /*0124*/ 	.word	0x000000ff
        /*0128*/ 	.word	0x00000038
        /*012c*/ 	.short	0x0100
        /*012e*/ 	.byte	0x05
	.zero		1


	//   ....[4]....
        /*0130*/ 	.word	0x000005f0
        /*0134*/ 	.word	0x000000ff
        /*0138*/ 	.word	0x00000010
        /*013c*/ 	.short	0x0100
        /*013e*/ 	.byte	0x05
	.zero		1


	//   ....[5]....
        /*0140*/ 	.word	0x00000600
        /*0144*/ 	.word	0x000000ff
        /*0148*/ 	.word	0x00000040
        /*014c*/ 	.short	0x0100
        /*014e*/ 	.byte	0x05
	.zero		1


	//   ....[6]....
        /*0150*/ 	.word	0x00000610
        /*0154*/ 	.word	0x000000ff
        /*0158*/ 	.word	0x00000018
        /*015c*/ 	.short	0x0100
        /*015e*/ 	.byte	0x05
	.zero		1


	//   ....[7]....
        /*0160*/ 	.word	0x00000620
        /*0164*/ 	.word	0x000000ff
        /*0168*/ 	.word	0x00000048
        /*016c*/ 	.short	0x0100
        /*016e*/ 	.byte	0x05
	.zero		1


	//   ....[8]....
        /*0170*/ 	.word	0x00000630
        /*0174*/ 	.word	0x000000ff
        /*0178*/ 	.word	0x00000020
        /*017c*/ 	.short	0x0100
        /*017e*/ 	.byte	0x05
	.zero		1


	//   ....[9]....
        /*0180*/ 	.word	0x00000640
        /*0184*/ 	.word	0x000000ff
        /*0188*/ 	.word	0x00000050
        /*018c*/ 	.short	0x0100
        /*018e*/ 	.byte	0x05
	.zero		1


	//   ....[10]....
        /*0190*/ 	.word	0x00000650
        /*0194*/ 	.word	0x000000ff
        /*0198*/ 	.word	0x00000028
        /*019c*/ 	.short	0x0100
        /*019e*/ 	.byte	0x05
	.zero		1


	//   ....[11]....
        /*01a0*/ 	.word	0x00000660
        /*01a4*/ 	.word	0x000000ff
        /*01a8*/ 	.word	0x00000058
        /*01ac*/ 	.short	0x0100
        /*01ae*/ 	.byte	0x05
	.zero		1


	//   ....[12]....
        /*01b0*/ 	.word	0x00000790
        /*01b4*/ 	.word	0x000000ff
        /*01b8*/ 	.word	0x00000060
        /*01bc*/ 	.short	0x0100
        /*01be*/ 	.byte	0x07
	.zero		1


	//   ....[13]....
        /*01c0*/ 	.word	0x000007a0
        /*01c4*/ 	.word	0x000000ff
        /*01c8*/ 	.word	0x00000078
        /*01cc*/ 	.short	0x0100
        /*01ce*/ 	.byte	0x07
	.zero		1


	//   ....[14]....
        /*01d0*/ 	.word	0x000007b0
        /*01d4*/ 	.word	0x000000ff
        /*01d8*/ 	.word	0x00000068
        /*01dc*/ 	.short	0x0100
        /*01de*/ 	.byte	0x07
	.zero		1


	//   ....[15]....
        /*01e0*/ 	.word	0x000007c0
        /*01e4*/ 	.word	0x000000ff
        /*01e8*/ 	.word	0x00000080
        /*01ec*/ 	.short	0x0100
        /*01ee*/ 	.byte	0x07
	.zero		1


	//   ....[16]....
        /*01f0*/ 	.word	0x000007d0
        /*01f4*/ 	.word	0x000000ff
        /*01f8*/ 	.word	0x00000070
        /*01fc*/ 	.short	0x0100
        /*01fe*/ 	.byte	0x07
	.zero		1


	//   ....[17]....
        /*0200*/ 	.word	0x000007e0
        /*0204*/ 	.word	0x000000ff
        /*0208*/ 	.word	0x00000088
        /*020c*/ 	.short	0x0100
        /*020e*/ 	.byte	0x07
	.zero		1


	//   ....[18]....
        /*0210*/ 	.word	0x000008d0
        /*0214*/ 	.word	0x000000ff
        /*0218*/ 	.word	0x00000090
        /*021c*/ 	.short	0x0100
        /*021e*/ 	.byte	0x05
	.zero		1


	//   ....[19]....
        /*0220*/ 	.word	0x000008e0
        /*0224*/ 	.word	0x000000ff
        /*0228*/ 	.word	0x00000098
        /*022c*/ 	.short	0x0100
        /*022e*/ 	.byte	0x05
	.zero		1


	//   ....[20]....
        /*0230*/ 	.word	0x00000a20
        /*0234*/ 	.word	0x000000ff
        /*0238*/ 	.word	0x000000a0
        /*023c*/ 	.short	0x0100
        /*023e*/ 	.byte	0x05
	.zero		1


	//   ....[21]....
        /*0240*/ 	.word	0x00000a30
        /*0244*/ 	.word	0x000000ff
        /*0248*/ 	.word	0x000000b0
        /*024c*/ 	.short	0x0100
        /*024e*/ 	.byte	0x05
	.zero		1


	//   ....[22]....
        /*0250*/ 	.word	0x00000a40
        /*0254*/ 	.word	0x000000ff
        /*0258*/ 	.word	0x000000a8
        /*025c*/ 	.short	0x0100
        /*025e*/ 	.byte	0x05
	.zero		1


	//   ....[23]....
        /*0260*/ 	.word	0x00000a50
        /*0264*/ 	.word	0x000000ff
        /*0268*/ 	.word	0x000000b8
        /*026c*/ 	.short	0x0100
        /*026e*/ 	.byte	0x05
	.zero		1


	//   ....[24]....
        /*0270*/ 	.word	0x00000b80
        /*0274*/ 	.word	0x000000ff
        /*0278*/ 	.word	0x000000c0
        /*027c*/ 	.short	0x0100
        /*027e*/ 	.byte	0x07
	.zero		1


	//   ....[25]....
        /*0280*/ 	.word	0x00000b90
        /*0284*/ 	.word	0x000000ff
        /*0288*/ 	.word	0x000000e0
        /*028c*/ 	.short	0x0100
        /*028e*/ 	.byte	0x07
	.zero		1


	//   ....[26]....
        /*0290*/ 	.word	0x00000ba0
        /*0294*/ 	.word	0x000000ff
        /*0298*/ 	.word	0x000000c8
        /*029c*/ 	.short	0x0100
        /*029e*/ 	.byte	0x07
	.zero		1


	//   ....[27]....
        /*02a0*/ 	.word	0x00000bb0
        /*02a4*/ 	.word	0x000000ff
        /*02a8*/ 	.word	0x000000e8
        /*02ac*/ 	.short	0x0100
        /*02ae*/ 	.byte	0x07
	.zero		1


	//   ....[28]....
        /*02b0*/ 	.word	0x00000bc0
        /*02b4*/ 	.word	0x000000ff
        /*02b8*/ 	.word	0x000000d0
        /*02bc*/ 	.short	0x0100
        /*02be*/ 	.byte	0x07
	.zero		1


	//   ....[29]....
        /*02c0*/ 	.word	0x00000bd0
        /*02c4*/ 	.word	0x000000ff
        /*02c8*/ 	.word	0x000000f0
        /*02cc*/ 	.short	0x0100
        /*02ce*/ 	.byte	0x07
	.zero		1


	//   ....[30]....
        /*02d0*/ 	.word	0x00000be0
        /*02d4*/ 	.word	0x000000ff
        /*02d8*/ 	.word	0x000000d8
        /*02dc*/ 	.short	0x0100
        /*02de*/ 	.byte	0x07
	.zero		1


	//   ....[31]....
        /*02e0*/ 	.word	0x00000bf0
        /*02e4*/ 	.word	0x000000ff
        /*02e8*/ 	.word	0x000000f8
        /*02ec*/ 	.short	0x0100
        /*02ee*/ 	.byte	0x07
	.zero		1


	//   ....[32]....
        /*02f0*/ 	.word	0x00000ce0
        /*02f4*/ 	.word	0x000000ff
        /*02f8*/ 	.word	0x00000100
        /*02fc*/ 	.short	0x0100
        /*02fe*/ 	.byte	0x05
	.zero		1


	//   ....[33]....
        /*0300*/ 	.word	0x00000cf0
        /*0304*/ 	.word	0x000000ff
        /*0308*/ 	.word	0x00000110
        /*030c*/ 	.short	0x0100
        /*030e*/ 	.byte	0x05
	.zero		1


	//   ....[34]....
        /*0310*/ 	.word	0x00000d00
        /*0314*/ 	.word	0x000000ff
        /*0318*/ 	.word	0x00000108
        /*031c*/ 	.short	0x0100
        /*031e*/ 	.byte	0x05
	.zero		1


	//   ....[35]....
        /*0320*/ 	.word	0x00000d10
        /*0324*/ 	.word	0x000000ff
        /*0328*/ 	.word	0x00000118
        /*032c*/ 	.short	0x0100
        /*032e*/ 	.byte	0x05
	.zero		1


	//   ....[36]....
        /*0330*/ 	.word	0x000015e0
        /*0334*/ 	.word	0x00000002
        /*0338*/ 	.word	0x00000110
        /*033c*/ 	.short	0x010a
        /*033e*/ 	.byte	0xff
	.zero		1


	//   ....[37]....
        /*0340*/ 	.word	0x00001610
        /*0344*/ 	.word	0x00000002
        /*0348*/ 	.word	0x00000100
        /*034c*/ 	.short	0x0101
        /*034e*/ 	.byte	0xff
	.zero		1


	//   ....[38]....
        /*0350*/ 	.word	0x000016e0
        /*0354*/ 	.word	0x000000ff
        /*0358*/ 	.word	0x00000030
        /*035c*/ 	.short	0x010a
        /*035e*/ 	.byte	0x08
	.zero		1


	//   ....[39]....
        /*0360*/ 	.word	0x00001780
        /*0364*/ 	.word	0x000000ff
        /*0368*/ 	.word	0x00000030
        /*036c*/ 	.short	0x010a
        /*036e*/ 	.byte	0x21
	.zero		1


	//   ....[40]....
        /*0370*/ 	.word	0x000018d0
        /*0374*/ 	.word	0x000000ff
        /*0378*/ 	.word	0x00000030
        /*037c*/ 	.short	0x010a
        /*037e*/ 	.byte	0x08
	.zero		1


	//   ....[41]....
        /*0380*/ 	.word	0x00001a90
        /*0384*/ 	.word	0x000000ff
        /*0388*/ 	.word	0x00000098
        /*038c*/ 	.short	0x0101
        /*038e*/ 	.byte	0x04
	.zero		1


	//   ....[42]....
        /*0390*/ 	.word	0x00001ab0
        /*0394*/ 	.word	0x000000ff
        /*0398*/ 	.word	0x00000030
        /*039c*/ 	.short	0x010a
        /*039e*/ 	.byte	0x08
	.zero		1


	//   ....[43]....
        /*03a0*/ 	.word	0x00001b30
        /*03a4*/ 	.word	0x000000ff
        /*03a8*/ 	.word	0x00000030
        /*03ac*/ 	.short	0x010a
        /*03ae*/ 	.byte	0x21
	.zero		1


	//   ....[44]....
        /*03b0*/ 	.word	0x00001c80
        /*03b4*/ 	.word	0x000000ff
        /*03b8*/ 	.word	0x00000030
        /*03bc*/ 	.short	0x010a
        /*03be*/ 	.byte	0x08
	.zero		1


	//   ....[45]....
        /*03c0*/ 	.word	0x00001e50
        /*03c4*/ 	.word	0x00000002
        /*03c8*/ 	.word	0x000000a0
        /*03cc*/ 	.short	0x010a
        /*03ce*/ 	.byte	0xff
	.zero		1


	//   ....[46]....
        /*03d0*/ 	.word	0x00001f10
        /*03d4*/ 	.word	0x00000002
        /*03d8*/ 	.word	0x00000000
        /*03dc*/ 	.short	0x0101
        /*03de*/ 	.byte	0xff
	.zero		1


	//   ....[47]....
        /*03e0*/ 	.word	0x00002470
        /*03e4*/ 	.word	0x000000ff
        /*03e8*/ 	.word	0x00000000
        /*03ec*/ 	.short	0x010a
        /*03ee*/ 	.byte	0x05
	.zero		1


	//   ....[48]....
        /*03f0*/ 	.word	0x00002500
        /*03f4*/ 	.word	0x000000ff
        /*03f8*/ 	.word	0x00000000
        /*03fc*/ 	.short	0x010a
        /*03fe*/ 	.byte	0x05
	.zero		1


	//   ....[49]....
        /*0400*/ 	.word	0x00002590
        /*0404*/ 	.word	0x000000ff
        /*0408*/ 	.word	0x00000000
        /*040c*/ 	.short	0x010a
        /*040e*/ 	.byte	0x05
	.zero		1


	//   ....[50]....
        /*0410*/ 	.word	0x00002620
        /*0414*/ 	.word	0x000000ff
        /*0418*/ 	.word	0x00000000
        /*041c*/ 	.short	0x010a
        /*041e*/ 	.byte	0x05
	.zero		1


	//   ....[51]....
        /*0420*/ 	.word	0x000026b0
        /*0424*/ 	.word	0x000000ff
        /*0428*/ 	.word	0x00000000
        /*042c*/ 	.short	0x010a
        /*042e*/ 	.byte	0x05
	.zero		1


	//   ....[52]....
        /*0430*/ 	.word	0x00002750
        /*0434*/ 	.word	0x00000000
        /*0438*/ 	.word	0x00000000
        /*043c*/ 	.short	0x010a
        /*043e*/ 	.byte	0xff
	.zero		1


	//   ....[53]....
        /*0440*/ 	.word	0x00002870
        /*0444*/ 	.word	0x00000000
        /*0448*/ 	.word	0x00000100
        /*044c*/ 	.short	0x010a
        /*044e*/ 	.byte	0xff
	.zero		1


	//   ....[54]....
        /*0450*/ 	.word	0x000028e0
        /*0454*/ 	.word	0x00000000
        /*0458*/ 	.word	0x00000000
        /*045c*/ 	.short	0x0101
        /*045e*/ 	.byte	0xff
	.zero		1


	//   ....[55]....
        /*0460*/ 	.word	0x00002900
        /*0464*/ 	.word	0x000000ff
        /*0468*/ 	.word	0x000000b0
        /*046c*/ 	.short	0x010a
        /*046e*/ 	.byte	0x05
	.zero		1


	//   ....[56]....
        /*0470*/ 	.word	0x00002a20
        /*0474*/ 	.word	0x00000000
        /*0478*/ 	.word	0x000000a0
        /*047c*/ 	.short	0x010a
        /*047e*/ 	.byte	0xff
	.zero		1


	//   ....[57]....
        /*0480*/ 	.word	0x00002b20
        /*0484*/ 	.word	0x00000000
        /*0488*/ 	.word	0x00000000
        /*048c*/ 	.short	0x0101
        /*048e*/ 	.byte	0xff
	.zero		1


	//   ....[58]....
        /*0490*/ 	.word	0x00002bb0
        /*0494*/ 	.word	0x000000ff
        /*0498*/ 	.word	0x000000b0
        /*049c*/ 	.short	0x0106
        /*049e*/ 	.byte	0x05
	.zero		1


	//   ....[59]....
        /*04a0*/ 	.word	0x00002bd0
        /*04a4*/ 	.word	0x000000ff
        /*04a8*/ 	.word	0x000000b0
        /*04ac*/ 	.short	0x010a
        /*04ae*/ 	.byte	0x05
	.zero		1


	//   ....[60]....
        /*04b0*/ 	.word	0x00002c60
        /*04b4*/ 	.word	0x000000ff
        /*04b8*/ 	.word	0x000000b0
        /*04bc*/ 	.short	0x0106
        /*04be*/ 	.byte	0x04
	.zero		1


	//   ....[61]....
        /*04c0*/ 	.word	0x00002ca0
        /*04c4*/ 	.word	0x00000000
        /*04c8*/ 	.word	0x000000b0
        /*04cc*/ 	.short	0x010a
        /*04ce*/ 	.byte	0xff
	.zero		1


	//   ....[62]....
        /*04d0*/ 	.word	0x00003260
        /*04d4*/ 	.word	0x00000000
        /*04d8*/ 	.word	0x000000a0
        /*04dc*/ 	.short	0x010a
        /*04de*/ 	.byte	0xff
	.zero		1


	//   ....[63]....
        /*04e0*/ 	.word	0x00003370
        /*04e4*/ 	.word	0x00000003
        /*04e8*/ 	.word	0x00000000
        /*04ec*/ 	.short	0x0101
        /*04ee*/ 	.byte	0xff
	.zero		1


	//   ....[64]....
        /*04f0*/ 	.word	0x00003380
        /*04f4*/ 	.word	0x000000ff
        /*04f8*/ 	.word	0x00000000
        /*04fc*/ 	.short	0x010a
        /*04fe*/ 	.byte	0x07
	.zero		1


	//   ....[65]....
        /*0500*/ 	.word	0x00003400
        /*0504*/ 	.word	0x000000ff
        /*0508*/ 	.word	0x000000e0
        /*050c*/ 	.short	0x010a
        /*050e*/ 	.byte	0x06
	.zero		1


	//   ....[66]....
        /*0510*/ 	.word	0x000034d0
        /*0514*/ 	.word	0x000000ff
        /*0518*/ 	.word	0x00000000
        /*051c*/ 	.short	0x010a
        /*051e*/ 	.byte	0x0b
	.zero		1


	//   ....[67]....
        /*0520*/ 	.word	0x00003600
        /*0524*/ 	.word	0x000000ff
        /*0528*/ 	.word	0x00000000
        /*052c*/ 	.short	0x010a
        /*052e*/ 	.byte	0x22
	.zero		1


	//   ....[68]....
        /*0530*/ 	.word	0x000039e0
        /*0534*/ 	.word	0x000000ff
        /*0538*/ 	.word	0x00000000
        /*053c*/ 	.short	0x010a
        /*053e*/ 	.byte	0x06
	.zero		1


	//   ....[69]....
        /*0540*/ 	.word	0x00003a70
        /*0544*/ 	.word	0x000000ff
        /*0548*/ 	.word	0x00000000
        /*054c*/ 	.short	0x010a
        /*054e*/ 	.byte	0x06
	.zero		1


	//   ....[70]....
        /*0550*/ 	.word	0x00003b00
        /*0554*/ 	.word	0x000000ff
        /*0558*/ 	.word	0x00000000
        /*055c*/ 	.short	0x010a
        /*055e*/ 	.byte	0x06
	.zero		1


	//   ....[71]....
        /*0560*/ 	.word	0x00003b90
        /*0564*/ 	.word	0x000000ff
        /*0568*/ 	.word	0x00000000
        /*056c*/ 	.short	0x010a
        /*056e*/ 	.byte	0x07
	.zero		1


	//   ....[72]....
        /*0570*/ 	.word	0x00003fc0
        /*0574*/ 	.word	0x00000000
        /*0578*/ 	.word	0x000000a0
        /*057c*/ 	.short	0x010a
        /*057e*/ 	.byte	0xff
	.zero		1


	//   ....[73]....
        /*0580*/ 	.word	0x00004080
        /*0584*/ 	.word	0x00000000
        /*0588*/ 	.word	0x00000000
        /*058c*/ 	.short	0x0101
        /*058e*/ 	.byte	0xff
	.zero		1


	//   ....[74]....
        /*0590*/ 	.word	0x000043a0
        /*0594*/ 	.word	0x000000ff
        /*0598*/ 	.word	0x00000098
        /*059c*/ 	.short	0x010a
        /*059e*/ 	.byte	0x07
	.zero		1


	//   ....[75]....
        /*05a0*/ 	.word	0x000045c0
        /*05a4*/ 	.word	0x000000ff
        /*05a8*/ 	.word	0x00000078
        /*05ac*/ 	.short	0x010a
        /*05ae*/ 	.byte	0x0f
	.zero		1


	//   ....[76]....
        /*05b0*/ 	.word	0x000047c0
        /*05b4*/ 	.word	0x000000ff
        /*05b8*/ 	.word	0x00000060
        /*05bc*/ 	.short	0x010b
        /*05be*/ 	.byte	0x0f
	.zero		1


	//   ....[77]....
        /*05c0*/ 	.word	0x00004810
        /*05c4*/ 	.word	0x000000ff
        /*05c8*/ 	.word	0x00000000
        /*05cc*/ 	.short	0x0101
        /*05ce*/ 	.byte	0x10
	.zero		1


	//   ....[78]....
        /*05d0*/ 	.word	0x00004850
        /*05d4*/ 	.word	0x000000ff
        /*05d8*/ 	.word	0x00000078
        /*05dc*/ 	.short	0x010a
        /*05de*/ 	.byte	0x0d
	.zero		1


	//   ....[79]....
        /*05e0*/ 	.word	0x00004a90
        /*05e4*/ 	.word	0x000000ff
        /*05e8*/ 	.word	0x00000060
        /*05ec*/ 	.short	0x010b
        /*05ee*/ 	.byte	0x0d
	.zero		1


	//   ....[80]....
        /*05f0*/ 	.word	0x00004b00
        /*05f4*/ 	.word	0x000000ff
        /*05f8*/ 	.word	0x00000000
        /*05fc*/ 	.short	0x0101
        /*05fe*/ 	.byte	0x0f
	.zero		1


	//   ....[81]....
        /*0600*/ 	.word	0x00004b50
        /*0604*/ 	.word	0x000000ff
        /*0608*/ 	.word	0x00000000
        /*060c*/ 	.short	0x010a
        /*060e*/ 	.byte	0x04
	.zero		1


	//   ....[82]....
        /*0610*/ 	.word	0x00004be0
        /*0614*/ 	.word	0x000000ff
        /*0618*/ 	.word	0x00000000
        /*061c*/ 	.short	0x010a
        /*061e*/ 	.byte	0x04
	.zero		1


	//   ....[83]....
        /*0620*/ 	.word	0x00004c80
        /*0624*/ 	.word	0x00000000
        /*0628*/ 	.word	0x00000000
        /*062c*/ 	.short	0x010a
        /*062e*/ 	.byte	0xff
	.zero		1


	//   ....[84]....
        /*0630*/ 	.word	0x00004ff0
        /*0634*/ 	.word	0x00000000
        /*0638*/ 	.word	0x000000a0
        /*063c*/ 	.short	0x010a
        /*063e*/ 	.byte	0xff
	.zero		1


	//   ....[85]....
        /*0640*/ 	.word	0x00005100
        /*0644*/ 	.word	0x00000000
        /*0648*/ 	.word	0x00000000
        /*064c*/ 	.short	0x0101
        /*064e*/ 	.byte	0xff
	.zero		1


	//   ....[86]....
        /*0650*/ 	.word	0x00005b10
        /*0654*/ 	.word	0x00000002
        /*0658*/ 	.word	0x00000060
        /*065c*/ 	.short	0x010a
        /*065e*/ 	.byte	0xff
	.zero		1


	//   ....[87]....
        /*0660*/ 	.word	0x00005b50
        /*0664*/ 	.word	0x0000002c
        /*0668*/ 	.word	0x000000c0
        /*066c*/ 	.short	0x010a
        /*066e*/ 	.byte	0xff
	.zero		1


	//   ....[88]....
        /*0670*/ 	.word	0x00005c40
        /*0674*/ 	.word	0x00000002
        /*0678*/ 	.word	0x00000060
        /*067c*/ 	.short	0x010a
        /*067e*/ 	.byte	0xff
	.zero		1


	//   ....[89]....
        /*0680*/ 	.word	0x00005dd0
        /*0684*/ 	.word	0x0000002c
        /*0688*/ 	.word	0x000000c0
        /*068c*/ 	.short	0x010a
        /*068e*/ 	.byte	0xff
	.zero		1


	//   ....[90]....
        /*0690*/ 	.word	0x00006590
        /*0694*/ 	.word	0x00000000
        /*0698*/ 	.word	0x00000000
        /*069c*/ 	.short	0x0101
        /*069e*/ 	.byte	0xff
	.zero		1


	//   ....[91]....
        /*06a0*/ 	.word	0x000065a0
        /*06a4*/ 	.word	0x00000002
        /*06a8*/ 	.word	0x00000060
        /*06ac*/ 	.short	0x010a
        /*06ae*/ 	.byte	0xff
	.zero		1


	//   ....[92]....
        /*06b0*/ 	.word	0x00006660
        /*06b4*/ 	.word	0x00000002
        /*06b8*/ 	.word	0x00000060
        /*06bc*/ 	.short	0x010a
        /*06be*/ 	.byte	0xff
	.zero		1


	//   ....[93]....
        /*06c0*/ 	.word	0x00006990
        /*06c4*/ 	.word	0x000000ff
        /*06c8*/ 	.word	0x00000000
        /*06cc*/ 	.short	0x0101
        /*06ce*/ 	.byte	0x05
	.zero		1


	//   ....[94]....
        /*06d0*/ 	.word	0x00006f50
        /*06d4*/ 	.word	0x00000000
        /*06d8*/ 	.word	0x00000000
        /*06dc*/ 	.short	0x0101
        /*06de*/ 	.byte	0xff
	.zero		1


	//   ....[95]....
        /*06e0*/ 	.word	0x000071c0
        /*06e4*/ 	.word	0x000000ff
        /*06e8*/ 	.word	0x00000000
        /*06ec*/ 	.short	0x0101
        /*06ee*/ 	.byte	0x04
	.zero		1


	//   ....[96]....
        /*06f0*/ 	.word	0x000071e0
        /*06f4*/ 	.word	0x00000002
        /*06f8*/ 	.word	0x00000110
        /*06fc*/ 	.short	0x010a
        /*06fe*/ 	.byte	0xff
	.zero		1


	//   ....[97]....
        /*0700*/ 	.word	0x00007240
        /*0704*/ 	.word	0x00000002
        /*0708*/ 	.word	0x00000030
        /*070c*/ 	.short	0x010a
        /*070e*/ 	.byte	0xff
	.zero		1


	//   ....[98]....
        /*0710*/ 	.word	0x000072a0
        /*0714*/ 	.word	0x00000002
        /*0718*/ 	.word	0x00000030
        /*071c*/ 	.short	0x010a
        /*071e*/ 	.byte	0xff
	.zero		1


	//   ....[99]....
        /*0720*/ 	.word	0x000072f0
        /*0724*/ 	.word	0x00000002
        /*0728*/ 	.word	0x000000a0
        /*072c*/ 	.short	0x010a
        /*072e*/ 	.byte	0xff
	.zero		1


	//   ....[100]....
        /*0730*/ 	.word	0x00007350
        /*0734*/ 	.word	0x00000000
        /*0738*/ 	.word	0x00000000
        /*073c*/ 	.short	0x010a
        /*073e*/ 	.byte	0xff
	.zero		1


	//   ....[101]....
        /*0740*/ 	.word	0x000073b0
        /*0744*/ 	.word	0x00000000
        /*0748*/ 	.word	0x00000000
        /*074c*/ 	.short	0x010a
        /*074e*/ 	.byte	0xff
	.zero		1


	//   ....[102]....
        /*0750*/ 	.word	0x00007410
        /*0754*/ 	.word	0x00000000
        /*0758*/ 	.word	0x00000000
        /*075c*/ 	.short	0x010a
        /*075e*/ 	.byte	0xff
	.zero		1


	//   ....[103]....
        /*0760*/ 	.word	0x00007470
        /*0764*/ 	.word	0x00000000
        /*0768*/ 	.word	0x00000000
        /*076c*/ 	.short	0x010a
        /*076e*/ 	.byte	0xff
	.zero		1


	//   ....[104]....
        /*0770*/ 	.word	0x000074d0
        /*0774*/ 	.word	0x00000000
        /*0778*/ 	.word	0x00000000
        /*077c*/ 	.short	0x010a
        /*077e*/ 	.byte	0xff
	.zero		1


	//   ....[105]....
        /*0780*/ 	.word	0x00007520
        /*0784*/ 	.word	0x00000000
        /*0788*/ 	.word	0x00000100
        /*078c*/ 	.short	0x010a
        /*078e*/ 	.byte	0xff
	.zero		1


	//   ....[106]....
        /*0790*/ 	.word	0x00007580
        /*0794*/ 	.word	0x00000000
        /*0798*/ 	.word	0x000000b0
        /*079c*/ 	.short	0x010a
        /*079e*/ 	.byte	0xff
	.zero		1


	//   ....[107]....
        /*07a0*/ 	.word	0x000075d0
        /*07a4*/ 	.word	0x00000000
        /*07a8*/ 	.word	0x000000a0
        /*07ac*/ 	.short	0x010a
        /*07ae*/ 	.byte	0xff
	.zero		1


	//   ....[108]....
        /*07b0*/ 	.word	0x00007630
        /*07b4*/ 	.word	0x00000000
        /*07b8*/ 	.word	0x000000b0
        /*07bc*/ 	.short	0x010a
        /*07be*/ 	.byte	0xff
	.zero		1


	//   ....[109]....
        /*07c0*/ 	.word	0x00007680
        /*07c4*/ 	.word	0x00000000
        /*07c8*/ 	.word	0x000000a0
        /*07cc*/ 	.short	0x010a
        /*07ce*/ 	.byte	0xff
	.zero		1


	//   ....[110]....
        /*07d0*/ 	.word	0x000076e0
        /*07d4*/ 	.word	0x00000002
        /*07d8*/ 	.word	0x000000e0
        /*07dc*/ 	.short	0x010a
        /*07de*/ 	.byte	0xff
	.zero		1


	//   ....[111]....
        /*07e0*/ 	.word	0x00007740
        /*07e4*/ 	.word	0x00000000
        /*07e8*/ 	.word	0x00000000
        /*07ec*/ 	.short	0x010a
        /*07ee*/ 	.byte	0xff
	.zero		1


	//   ....[112]....
        /*07f0*/ 	.word	0x000077a0
        /*07f4*/ 	.word	0x00000000
        /*07f8*/ 	.word	0x00000000
        /*07fc*/ 	.short	0x010a
        /*07fe*/ 	.byte	0xff
	.zero		1


	//   ....[113]....
        /*0800*/ 	.word	0x00007800
        /*0804*/ 	.word	0x00000000
        /*0808*/ 	.word	0x00000000
        /*080c*/ 	.short	0x010a
        /*080e*/ 	.byte	0xff
	.zero		1


	//   ....[114]....
        /*0810*/ 	.word	0x00007860
        /*0814*/ 	.word	0x00000000
        /*0818*/ 	.word	0x00000000
        /*081c*/ 	.short	0x010a
        /*081e*/ 	.byte	0xff
	.zero		1


	//   ....[115]....
        /*0820*/ 	.word	0x000078c0
        /*0824*/ 	.word	0x00000000
        /*0828*/ 	.word	0x00000000
        /*082c*/ 	.short	0x010a
        /*082e*/ 	.byte	0xff
	.zero		1


	//   ....[116]....
        /*0830*/ 	.word	0x00007910
        /*0834*/ 	.word	0x00000000
        /*0838*/ 	.word	0x000000a0
        /*083c*/ 	.short	0x010a
        /*083e*/ 	.byte	0xff
	.zero		1


	//   ....[117]....
        /*0840*/ 	.word	0x00007970
        /*0844*/ 	.word	0x00000000
        /*0848*/ 	.word	0x00000098
        /*084c*/ 	.short	0x010a
        /*084e*/ 	.byte	0xff
	.zero		1


	//   ....[118]....
        /*0850*/ 	.word	0x000079d0
        /*0854*/ 	.word	0x00000000
        /*0858*/ 	.word	0x00000078
        /*085c*/ 	.short	0x010a
        /*085e*/ 	.byte	0xff
	.zero		1


	//   ....[119]....
        /*0860*/ 	.word	0x00007a30
        /*0864*/ 	.word	0x00000000
        /*0868*/ 	.word	0x00000078
        /*086c*/ 	.short	0x010a
        /*086e*/ 	.byte	0xff
	.zero		1


	//   ....[120]....
        /*0870*/ 	.word	0x00007a90
        /*0874*/ 	.word	0x00000000
        /*0878*/ 	.word	0x00000000
        /*087c*/ 	.short	0x010a
        /*087e*/ 	.byte	0xff
	.zero		1


	//   ....[121]....
        /*0880*/ 	.word	0x00007af0
        /*0884*/ 	.word	0x00000000
        /*0888*/ 	.word	0x00000000
        /*088c*/ 	.short	0x010a
        /*088e*/ 	.byte	0xff
	.zero		1


	//   ....[122]....
        /*0890*/ 	.word	0x00007b40
        /*0894*/ 	.word	0x00000000
        /*0898*/ 	.word	0x000000a0
        /*089c*/ 	.short	0x010a
        /*089e*/ 	.byte	0xff
	.zero		1


	//   ....[123]....
        /*08a0*/ 	.word	0x00007b90
        /*08a4*/ 	.word	0x00000002
        /*08a8*/ 	.word	0x00000060
        /*08ac*/ 	.short	0x010a
        /*08ae*/ 	.byte	0xff
	.zero		1


	//   ....[124]....
        /*08b0*/ 	.word	0x00007be0
        /*08b4*/ 	.word	0x0000002c
        /*08b8*/ 	.word	0x000000c0
        /*08bc*/ 	.short	0x010a
        /*08be*/ 	.byte	0xff
	.zero		1


	//   ....[125]....
        /*08c0*/ 	.word	0x00007c30
        /*08c4*/ 	.word	0x00000002
        /*08c8*/ 	.word	0x00000060
        /*08cc*/ 	.short	0x010a
        /*08ce*/ 	.byte	0xff
	.zero		1


	//----- nvinfo : EIATTR_NUM_MBARRIERS
	.align		4
.L_47:
        /*08d0*/ 	.byte	0x03, 0x38
        /*08d2*/ 	.short	0x0024


	//----- nvinfo : EIATTR_EXIT_INSTR_OFFSETS
	.align		4
        /*08d4*/ 	.byte	0x04, 0x1c
        /*08d6*/ 	.short	(.L_49 - .L_48)


	//   ....[0]....
.L_48:
        /*08d8*/ 	.word	0x00002780


	//   ....[1]....
        /*08dc*/ 	.word	0x00002c70


	//   ....[2]....
        /*08e0*/ 	.word	0x00002cd0


	//   ....[3]....
        /*08e4*/ 	.word	0x00003df0


	//   ....[4]....
        /*08e8*/ 	.word	0x00004cb0


	//   ....[5]....
        /*08ec*/ 	.word	0x00004cf0


	//   ....[6]....
        /*08f0*/ 	.word	0x000070b0


	//   ....[7]....
        /*08f4*/ 	.word	0x00007130


	//   ....[8]....
        /*08f8*/ 	.word	0x00007160


	//   ....[9]....
        /*08fc*/ 	.word	0x000071d0


	//----- nvinfo : EIATTR_MAX_THREADS
	.align		4
.L_49:
        /*0900*/ 	.byte	0x04, 0x05
        /*0902*/ 	.short	(.L_51 - .L_50)
.L_50:
        /*0904*/ 	.word	0x00000100
        /*0908*/ 	.word	0x00000001
        /*090c*/ 	.word	0x00000001


	//----- nvinfo : EIATTR_CRS_STACK_SIZE
	.align		4
.L_51:
        /*0910*/ 	.byte	0x04, 0x1e
        /*0912*/ 	.short	(.L_53 - .L_52)
.L_52:
        /*0914*/ 	.word	0x00000000


	//----- nvinfo : EIATTR_CBANK_PARAM_SIZE
	.align		4
.L_53:
        /*0918*/ 	.byte	0x03, 0x19
        /*091a*/ 	.short	0x0800


	//----- nvinfo : EIATTR_PARAM_CBANK
	.align		4
        /*091c*/ 	.byte	0x04, 0x0a
        /*091e*/ 	.short	(.L_55 - .L_54)
	.align		4
.L_54:
        /*0920*/ 	.word	index@(.nv.constant0._ZN7cutlass13device_kernelINS_4gemm6kernel13GemmUniversalIN4cute5tupleIJiiiiEEENS1_10collective13CollectiveMmaINS1_35MainloopSm100TmaUmmaWarpSpecializedILi6ELi2ELi4ENS5_IJNS4_1CILi1EEESB_SB_EEEEENS5_IJNSA_ILi64EEESE_NSA_ILi128EEEEEENS_6half_tENS5_IJlSB_lEEESH_SI_NS4_8TiledMMAINS4_8MMA_AtomIJNS4_20SM100_MMA_F16BF16_SSISH_SH_fLi64ELi64ELNS4_4UMMA5MajorE0ELSN_0ELNSM_7ScaleInE0ELSO_0EEEEEENS4_6LayoutISC_NS5_IJNSA_ILi0EEESS_SS_EEEEENS5_IJNS4_10UnderscoreESV_SV_EEEEENS4_13SM90_TMA_LOADENS4_14ComposedLayoutINS4_7SwizzleILi3ELi4ELi3EEENS4_18smem_ptr_flag_bitsILi16EEENSR_INS5_IJNSA_ILi8EEESE_EEENS5_IJSE_SB_EEEEEEEvNS4_8identityESY_S18_vS19_EENS_8epilogue10collective18CollectiveEpilogueINS1B_23Sm100TmaWarpSpecializedILi3ELi2ELi16ELb1ELb0EEEJSG_NS5_IJNSR_ISE_SB_EENSR_INSA_ILi32EEESB_EEEEESH_SI_SH_SI_NS1B_6fusion15FusionCallbacksIS1F_NS1K_17LinearCombinationISH_fSH_fLNS_15FloatRoundStyleE2EEESG_S1J_JEEENS4_5SM1004TMEM4LOAD26SM100_TMEM_LOAD_16dp256b4xESY_NSZ_INS10_ILi2ELi4ELi3EEES13_NSR_INS5_IJS14_S1H_EEENS5_IJS1H_SB_EEEEEEENS4_17SM75_U32x4_LDSM_NENS4_14SM90_TMA_STOREES1Y_NS4_17SM90_U32x4_STSM_NENS4_39AutoVectorizingCopyWithAssumedAlignmentILi128EEEEEEvvEEEEvNT_6ParamsE)
        /*0924*/ 	.short	0x0380
        /*0926*/ 	.short	0x0800


	//----- nvinfo : EIATTR_SW_WAR
	.align		4
.L_55:
        /*0928*/ 	.byte	0x04, 0x36
        /*092a*/ 	.short	(.L_57 - .L_56)
.L_56:
        /*092c*/ 	.word	0x00000008
.L_57:


//--------------------- .nv.callgraph             --------------------------
	.section	.nv.callgraph,"",@"SHT_CUDA_CALLGRAPH"
	.align	4
	.sectionentsize	8
	.align		4
        /*0000*/ 	.word	0x00000000
	.align		4
        /*0004*/ 	.word	0xffffffff
	.align		4
        /*0008*/ 	.word	index@(_ZN7cutlass13device_kernelINS_4gemm6kernel13GemmUniversalIN4cute5tupleIJiiiiEEENS1_10collective13CollectiveMmaINS1_35MainloopSm100TmaUmmaWarpSpecializedILi6ELi2ELi4ENS5_IJNS4_1CILi1EEESB_SB_EEEEENS5_IJNSA_ILi64EEESE_NSA_ILi128EEEEEENS_6half_tENS5_IJlSB_lEEESH_SI_NS4_8TiledMMAINS4_8MMA_AtomIJNS4_20SM100_MMA_F16BF16_SSISH_SH_fLi64ELi64ELNS4_4UMMA5MajorE0ELSN_0ELNSM_7ScaleInE0ELSO_0EEEEEENS4_6LayoutISC_NS5_IJNSA_ILi0EEESS_SS_EEEEENS5_IJNS4_10UnderscoreESV_SV_EEEEENS4_13SM90_TMA_LOADENS4_14ComposedLayoutINS4_7SwizzleILi3ELi4ELi3EEENS4_18smem_ptr_flag_bitsILi16EEENSR_INS5_IJNSA_ILi8EEESE_EEENS5_IJSE_SB_EEEEEEEvNS4_8identityESY_S18_vS19_EENS_8epilogue10collective18CollectiveEpilogueINS1B_23Sm100TmaWarpSpecializedILi3ELi2ELi16ELb1ELb0EEEJSG_NS5_IJNSR_ISE_SB_EENSR_INSA_ILi32EEESB_EEEEESH_SI_SH_SI_NS1B_6fusion15FusionCallbacksIS1F_NS1K_17LinearCombinationISH_fSH_fLNS_15FloatRoundStyleE2EEESG_S1J_JEEENS4_5SM1004TMEM4LOAD26SM100_TMEM_LOAD_16dp256b4xESY_NSZ_INS10_ILi2ELi4ELi3EEES13_NSR_INS5_IJS14_S1H_EEENS5_IJS1H_SB_EEEEEEENS4_17SM75_U32x4_LDSM_NENS4_14SM90_TMA_STOREES1Y_NS4_17SM90_U32x4_STSM_NENS4_39AutoVectorizingCopyWithAssumedAlignmentILi128EEEEEEvvEEEEvNT_6ParamsE)
	.align		4
        /*000c*/ 	.word	index@(__assertfail)
	.align		4
        /*0010*/ 	.word	0x00000000
	.align		4
        /*0014*/ 	.word	0xfffffffe
	.align		4
        /*0018*/ 	.word	0x00000000
	.align		4
        /*001c*/ 	.word	0xfffffffd
	.align		4
        /*0020*/ 	.word	0x00000000
	.align		4
        /*0024*/ 	.word	0xfffffffc


//--------------------- .nv.constant4             --------------------------
	.section	.nv.constant4,"a",@progbits
	.align	8
	.align		8
.nv.constant4:
        /*0000*/ 	.dword	__assertfail
	.align		8
        /*0008*/ 	.dword	__unnamed_1
	.align		8
        /*0010*/ 	.dword	__unnamed_2
	.align		8
        /*0018*/ 	.dword	_ZN40_INTERNAL_22c9f3b1_4_k_cu_009adabb_275934cuda3std3__45__cpo5beginE
	.align		8
        /*0020*/ 	.dword	_ZN40_INTERNAL_22c9f3b1_4_k_cu_009adabb_275934cuda3std3__45__cpo3endE
	.align		8
        /*0028*/ 	.dword	_ZN40_INTERNAL_22c9f3b1_4_k_cu_009adabb_275934cuda3std3__45__cpo6cbeginE
	.align		8
        /*0030*/ 	.dword	_ZN40_INTERNAL_22c9f3b1_4_k_cu_009adabb_275934cuda3std3__45__cpo4cendE
	.align		8
        /*0038*/ 	.dword	_ZN40_INTERNAL_22c9f3b1_4_k_cu_009adabb_275934cuda3std3__442_GLOBAL__N__22c9f3b1_4_k_cu_009adabb_275936ignoreE
	.align		8
        /*0040*/ 	.dword	_ZN40_INTERNAL_22c9f3b1_4_k_cu_009adabb_275934cuda3std3__419piecewise_constructE
	.align		8
        /*0048*/ 	.dword	_ZN40_INTERNAL_22c9f3b1_4_k_cu_009adabb_275934cuda3std3__48in_placeE
	.align		8
        /*0050*/ 	.dword	_ZN40_INTERNAL_22c9f3b1_4_k_cu_009adabb_275934cuda3std6ranges3__45__cpo4swapE
	.align		8
        /*0058*/ 	.dword	_ZN40_INTERNAL_22c9f3b1_4_k_cu_009adabb_275934cuda3std6ranges3__45__cpo9iter_moveE
	.align		8
        /*0060*/ 	.dword	_ZN40_INTERNAL_22c9f3b1_4_k_cu_009adabb_275934cute7productE
	.align		8
        /*0068*/ 	.dword	_ZN40_INTERNAL_22c9f3b1_4_k_cu_009adabb_275934cute1_E
	.align		8
        /*0070*/ 	.dword	$str$25
	.align		8
        /*0078*/ 	.dword	$str$26
	.align		8
        /*0080*/ 	.dword	$str$27
	.align		8
        /*0088*/ 	.dword	$str$28


//--------------------- .text._ZN7cutlass13device_kernelINS_4gemm6kernel13GemmUniversalIN4cute5tupleIJiiiiEEENS1_10collective13CollectiveMmaINS1_35MainloopSm100TmaUmmaWarpSpecializedILi6ELi2ELi4ENS5_IJNS4_1CILi1EEESB_SB_EEEEENS5_IJNSA_ILi64EEESE_NSA_ILi128EEEEEENS_6half_tENS5_IJlSB_lEEESH_SI_NS4_8TiledMMAINS4_8MMA_AtomIJNS4_20SM100_MMA_F16BF16_SSISH_SH_fLi64ELi64ELNS4_4UMMA5MajorE0ELSN_0ELNSM_7ScaleInE0ELSO_0EEEEEENS4_6LayoutISC_NS5_IJNSA_ILi0EEESS_SS_EEEEENS5_IJNS4_10UnderscoreESV_SV_EEEEENS4_13SM90_TMA_LOADENS4_14ComposedLayoutINS4_7SwizzleILi3ELi4ELi3EEENS4_18smem_ptr_flag_bitsILi16EEENSR_INS5_IJNSA_ILi8EEESE_EEENS5_IJSE_SB_EEEEEEEvNS4_8identityESY_S18_vS19_EENS_8epilogue10collective18CollectiveEpilogueINS1B_23Sm100TmaWarpSpecializedILi3ELi2ELi16ELb1ELb0EEEJSG_NS5_IJNSR_ISE_SB_EENSR_INSA_ILi32EEESB_EEEEESH_SI_SH_SI_NS1B_6fusion15FusionCallbacksIS1F_NS1K_17LinearCombinationISH_fSH_fLNS_15FloatRoundStyleE2EEESG_S1J_JEEENS4_5SM1004TMEM4LOAD26SM100_TMEM_LOAD_16dp256b4xESY_NSZ_INS10_ILi2ELi4ELi3EEES13_NSR_INS5_IJS14_S1H_EEENS5_IJS1H_SB_EEEEEEENS4_17SM75_U32x4_LDSM_NENS4_14SM90_TMA_STOREES1Y_NS4_17SM90_U32x4_STSM_NENS4_39AutoVectorizingCopyWithAssumedAlignmentILi128EEEEEEvvEEEEvNT_6ParamsE --------------------------
	.section	.text._ZN7cutlass13device_kernelINS_4gemm6kernel13GemmUniversalIN4cute5tupleIJiiiiEEENS1_10collective13CollectiveMmaINS1_35MainloopSm100TmaUmmaWarpSpecializedILi6ELi2ELi4ENS5_IJNS4_1CILi1EEESB_SB_EEEEENS5_IJNSA_ILi64EEESE_NSA_ILi128EEEEEENS_6half_tENS5_IJlSB_lEEESH_SI_NS4_8TiledMMAINS4_8MMA_AtomIJNS4_20SM100_MMA_F16BF16_SSISH_SH_fLi64ELi64ELNS4_4UMMA5MajorE0ELSN_0ELNSM_7ScaleInE0ELSO_0EEEEEENS4_6LayoutISC_NS5_IJNSA_ILi0EEESS_SS_EEEEENS5_IJNS4_10UnderscoreESV_SV_EEEEENS4_13SM90_TMA_LOADENS4_14ComposedLayoutINS4_7SwizzleILi3ELi4ELi3EEENS4_18smem_ptr_flag_bitsILi16EEENSR_INS5_IJNSA_ILi8EEESE_EEENS5_IJSE_SB_EEEEEEEvNS4_8identityESY_S18_vS19_EENS_8epilogue10collective18CollectiveEpilogueINS1B_23Sm100TmaWarpSpecializedILi3ELi2ELi16ELb1ELb0EEEJSG_NS5_IJNSR_ISE_SB_EENSR_INSA_ILi32EEESB_EEEEESH_SI_SH_SI_NS1B_6fusion15FusionCallbacksIS1F_NS1K_17LinearCombinationISH_fSH_fLNS_15FloatRoundStyleE2EEESG_S1J_JEEENS4_5SM1004TMEM4LOAD26SM100_TMEM_LOAD_16dp256b4xESY_NSZ_INS10_ILi2ELi4ELi3EEES13_NSR_INS5_IJS14_S1H_EEENS5_IJS1H_SB_EEEEEEENS4_17SM75_U32x4_LDSM_NENS4_14SM90_TMA_STOREES1Y_NS4_17SM90_U32x4_STSM_NENS4_39AutoVectorizingCopyWithAssumedAlignmentILi128EEEEEEvvEEEEvNT_6ParamsE,"ax",@progbits
	.align	128
.text._ZN7cutlass13device_kernelINS_4gemm6kernel13GemmUniversalIN4cute5tupleIJiiiiEEENS1_10collective13CollectiveMmaINS1_35MainloopSm100TmaUmmaWarpSpecializedILi6ELi2ELi4ENS5_IJNS4_1CILi1EEESB_SB_EEEEENS5_IJNSA_ILi64EEESE_NSA_ILi128EEEEEENS_6half_tENS5_IJlSB_lEEESH_SI_NS4_8TiledMMAINS4_8MMA_AtomIJNS4_20SM100_MMA_F16BF16_SSISH_SH_fLi64ELi64ELNS4_4UMMA5MajorE0ELSN_0ELNSM_7ScaleInE0ELSO_0EEEEEENS4_6LayoutISC_NS5_IJNSA_ILi0EEESS_SS_EEEEENS5_IJNS4_10UnderscoreESV_SV_EEEEENS4_13SM90_TMA_LOADENS4_14ComposedLayoutINS4_7SwizzleILi3ELi4ELi3EEENS4_18smem_ptr_flag_bitsILi16EEENSR_INS5_IJNSA_ILi8EEESE_EEENS5_IJSE_SB_EEEEEEEvNS4_8identityESY_S18_vS19_EENS_8epilogue10collective18CollectiveEpilogueINS1B_23Sm100TmaWarpSpecializedILi3ELi2ELi16ELb1ELb0EEEJSG_NS5_IJNSR_ISE_SB_EENSR_INSA_ILi32EEESB_EEEEESH_SI_SH_SI_NS1B_6fusion15FusionCallbacksIS1F_NS1K_17LinearCombinationISH_fSH_fLNS_15FloatRoundStyleE2EEESG_S1J_JEEENS4_5SM1004TMEM4LOAD26SM100_TMEM_LOAD_16dp256b4xESY_NSZ_INS10_ILi2ELi4ELi3EEES13_NSR_INS5_IJS14_S1H_EEENS5_IJS1H_SB_EEEEEEENS4_17SM75_U32x4_LDSM_NENS4_14SM90_TMA_STOREES1Y_NS4_17SM90_U32x4_STSM_NENS4_39AutoVectorizingCopyWithAssumedAlignmentILi128EEEEEEvvEEEEvNT_6ParamsE:
        .type           _ZN7cutlass13device_kernelINS_4gemm6kernel13GemmUniversalIN4cute5tupleIJiiiiEEENS1_10collective13CollectiveMmaINS1_35MainloopSm100TmaUmmaWarpSpecializedILi6ELi2ELi4ENS5_IJNS4_1CILi1EEESB_SB_EEEEENS5_IJNSA_ILi64EEESE_NSA_ILi128EEEEEENS_6half_tENS5_IJlSB_lEEESH_SI_NS4_8TiledMMAINS4_8MMA_AtomIJNS4_20SM100_MMA_F16BF16_SSISH_SH_fLi64ELi64ELNS4_4UMMA5MajorE0ELSN_0ELNSM_7ScaleInE0ELSO_0EEEEEENS4_6LayoutISC_NS5_IJNSA_ILi0EEESS_SS_EEEEENS5_IJNS4_10UnderscoreESV_SV_EEEEENS4_13SM90_TMA_LOADENS4_14ComposedLayoutINS4_7SwizzleILi3ELi4ELi3EEENS4_18smem_ptr_flag_bitsILi16EEENSR_INS5_IJNSA_ILi8EEESE_EEENS5_IJSE_SB_EEEEEEEvNS4_8identityESY_S18_vS19_EENS_8epilogue10collective18CollectiveEpilogueINS1B_23Sm100TmaWarpSpecializedILi3ELi2ELi16ELb1ELb0EEEJSG_NS5_IJNSR_ISE_SB_EENSR_INSA_ILi32EEESB_EEEEESH_SI_SH_SI_NS1B_6fusion15FusionCallbacksIS1F_NS1K_17LinearCombinationISH_fSH_fLNS_15FloatRoundStyleE2EEESG_S1J_JEEENS4_5SM1004TMEM4LOAD26SM100_TMEM_LOAD_16dp256b4xESY_NSZ_INS10_ILi2ELi4ELi3EEES13_NSR_INS5_IJS14_S1H_EEENS5_IJS1H_SB_EEEEEEENS4_17SM75_U32x4_LDSM_NENS4_14SM90_TMA_STOREES1Y_NS4_17SM90_U32x4_STSM_NENS4_39AutoVectorizingCopyWithAssumedAlignmentILi128EEEEEEvvEEEEvNT_6ParamsE,@function
        .size           _ZN7cutlass13device_kernelINS_4gemm6kernel13GemmUniversalIN4cute5tupleIJiiiiEEENS1_10collective13CollectiveMmaINS1_35MainloopSm100TmaUmmaWarpSpecializedILi6ELi2ELi4ENS5_IJNS4_1CILi1EEESB_SB_EEEEENS5_IJNSA_ILi64EEESE_NSA_ILi128EEEEEENS_6half_tENS5_IJlSB_lEEESH_SI_NS4_8TiledMMAINS4_8MMA_AtomIJNS4_20SM100_MMA_F16BF16_SSISH_SH_fLi64ELi64ELNS4_4UMMA5MajorE0ELSN_0ELNSM_7ScaleInE0ELSO_0EEEEEENS4_6LayoutISC_NS5_IJNSA_ILi0EEESS_SS_EEEEENS5_IJNS4_10UnderscoreESV_SV_EEEEENS4_13SM90_TMA_LOADENS4_14ComposedLayoutINS4_7SwizzleILi3ELi4ELi3EEENS4_18smem_ptr_flag_bitsILi16EEENSR_INS5_IJNSA_ILi8EEESE_EEENS5_IJSE_SB_EEEEEEEvNS4_8identityESY_S18_vS19_EENS_8epilogue10collective18CollectiveEpilogueINS1B_23Sm100TmaWarpSpecializedILi3ELi2ELi16ELb1ELb0EEEJSG_NS5_IJNSR_ISE_SB_EENSR_INSA_ILi32EEESB_EEEEESH_SI_SH_SI_NS1B_6fusion15FusionCallbacksIS1F_NS1K_17LinearCombinationISH_fSH_fLNS_15FloatRoundStyleE2EEESG_S1J_JEEENS4_5SM1004TMEM4LOAD26SM100_TMEM_LOAD_16dp256b4xESY_NSZ_INS10_ILi2ELi4ELi3EEES13_NSR_INS5_IJS14_S1H_EEENS5_IJS1H_SB_EEEEEEENS4_17SM75_U32x4_LDSM_NENS4_14SM90_TMA_STOREES1Y_NS4_17SM90_U32x4_STSM_NENS4_39AutoVectorizingCopyWithAssumedAlignmentILi128EEEEEEvvEEEEvNT_6ParamsE,(.L_x_160 - _ZN7cutlass13device_kernelINS_4gemm6kernel13GemmUniversalIN4cute5tupleIJiiiiEEENS1_10collective13CollectiveMmaINS1_35MainloopSm100TmaUmmaWarpSpecializedILi6ELi2ELi4ENS5_IJNS4_1CILi1EEESB_SB_EEEEENS5_IJNSA_ILi64EEESE_NSA_ILi128EEEEEENS_6half_tENS5_IJlSB_lEEESH_SI_NS4_8TiledMMAINS4_8MMA_AtomIJNS4_20SM100_MMA_F16BF16_SSISH_SH_fLi64ELi64ELNS4_4UMMA5MajorE0ELSN_0ELNSM_7ScaleInE0ELSO_0EEEEEENS4_6LayoutISC_NS5_IJNSA_ILi0EEESS_SS_EEEEENS5_IJNS4_10UnderscoreESV_SV_EEEEENS4_13SM90_TMA_LOADENS4_14ComposedLayoutINS4_7SwizzleILi3ELi4ELi3EEENS4_18smem_ptr_flag_bitsILi16EEENSR_INS5_IJNSA_ILi8EEESE_EEENS5_IJSE_SB_EEEEEEEvNS4_8identityESY_S18_vS19_EENS_8epilogue10collective18CollectiveEpilogueINS1B_23Sm100TmaWarpSpecializedILi3ELi2ELi16ELb1ELb0EEEJSG_NS5_IJNSR_ISE_SB_EENSR_INSA_ILi32EEESB_EEEEESH_SI_SH_SI_NS1B_6fusion15FusionCallbacksIS1F_NS1K_17LinearCombinationISH_fSH_fLNS_15FloatRoundStyleE2EEESG_S1J_JEEENS4_5SM1004TMEM4LOAD26SM100_TMEM_LOAD_16dp256b4xESY_NSZ_INS10_ILi2ELi4ELi3EEES13_NSR_INS5_IJS14_S1H_EEENS5_IJS1H_SB_EEEEEEENS4_17SM75_U32x4_LDSM_NENS4_14SM90_TMA_STOREES1Y_NS4_17SM90_U32x4_STSM_NENS4_39AutoVectorizingCopyWithAssumedAlignmentILi128EEEEEEvvEEEEvNT_6ParamsE)
        .other          _ZN7cutlass13device_kernelINS_4gemm6kernel13GemmUniversalIN4cute5tupleIJiiiiEEENS1_10collective13CollectiveMmaINS1_35MainloopSm100TmaUmmaWarpSpecializedILi6ELi2ELi4ENS5_IJNS4_1CILi1EEESB_SB_EEEEENS5_IJNSA_ILi64EEESE_NSA_ILi128EEEEEENS_6half_tENS5_IJlSB_lEEESH_SI_NS4_8TiledMMAINS4_8MMA_AtomIJNS4_20SM100_MMA_F16BF16_SSISH_SH_fLi64ELi64ELNS4_4UMMA5MajorE0ELSN_0ELNSM_7ScaleInE0ELSO_0EEEEEENS4_6LayoutISC_NS5_IJNSA_ILi0EEESS_SS_EEEEENS5_IJNS4_10UnderscoreESV_SV_EEEEENS4_13SM90_TMA_LOADENS4_14ComposedLayoutINS4_7SwizzleILi3ELi4ELi3EEENS4_18smem_ptr_flag_bitsILi16EEENSR_INS5_IJNSA_ILi8EEESE_EEENS5_IJSE_SB_EEEEEEEvNS4_8identityESY_S18_vS19_EENS_8epilogue10collective18CollectiveEpilogueINS1B_23Sm100TmaWarpSpecializedILi3ELi2ELi16ELb1ELb0EEEJSG_NS5_IJNSR_ISE_SB_EENSR_INSA_ILi32EEESB_EEEEESH_SI_SH_SI_NS1B_6fusion15FusionCallbacksIS1F_NS1K_17LinearCombinationISH_fSH_fLNS_15FloatRoundStyleE2EEESG_S1J_JEEENS4_5SM1004TMEM4LOAD26SM100_TMEM_LOAD_16dp256b4xESY_NSZ_INS10_ILi2ELi4ELi3EEES13_NSR_INS5_IJS14_S1H_EEENS5_IJS1H_SB_EEEEEEENS4_17SM75_U32x4_LDSM_NENS4_14SM90_TMA_STOREES1Y_NS4_17SM90_U32x4_STSM_NENS4_39AutoVectorizingCopyWithAssumedAlignmentILi128EEEEEEvvEEEEvNT_6ParamsE,@"STO_CUDA_ENTRY STV_DEFAULT"
_ZN7cutlass13device_kernelINS_4gemm6kernel13GemmUniversalIN4cute5tupleIJiiiiEEENS1_10collective13CollectiveMmaINS1_35MainloopSm100TmaUmmaWarpSpecializedILi6ELi2ELi4ENS5_IJNS4_1CILi1EEESB_SB_EEEEENS5_IJNSA_ILi64EEESE_NSA_ILi128EEEEEENS_6half_tENS5_IJlSB_lEEESH_SI_NS4_8TiledMMAINS4_8MMA_AtomIJNS4_20SM100_MMA_F16BF16_SSISH_SH_fLi64ELi64ELNS4_4UMMA5MajorE0ELSN_0ELNSM_7ScaleInE0ELSO_0EEEEEENS4_6LayoutISC_NS5_IJNSA_ILi0EEESS_SS_EEEEENS5_IJNS4_10UnderscoreESV_SV_EEEEENS4_13SM90_TMA_LOADENS4_14ComposedLayoutINS4_7SwizzleILi3ELi4ELi3EEENS4_18smem_ptr_flag_bitsILi16EEENSR_INS5_IJNSA_ILi8EEESE_EEENS5_IJSE_SB_EEEEEEEvNS4_8identityESY_S18_vS19_EENS_8epilogue10collective18CollectiveEpilogueINS1B_23Sm100TmaWarpSpecializedILi3ELi2ELi16ELb1ELb0EEEJSG_NS5_IJNSR_ISE_SB_EENSR_INSA_ILi32EEESB_EEEEESH_SI_SH_SI_NS1B_6fusion15FusionCallbacksIS1F_NS1K_17LinearCombinationISH_fSH_fLNS_15FloatRoundStyleE2EEESG_S1J_JEEENS4_5SM1004TMEM4LOAD26SM100_TMEM_LOAD_16dp256b4xESY_NSZ_INS10_ILi2ELi4ELi3EEES13_NSR_INS5_IJS14_S1H_EEENS5_IJS1H_SB_EEEEEEENS4_17SM75_U32x4_LDSM_NENS4_14SM90_TMA_STOREES1Y_NS4_17SM90_U32x4_STSM_NENS4_39AutoVectorizingCopyWithAssumedAlignmentILi128EEEEEEvvEEEEvNT_6ParamsE:
[----:B------:R-:W1:Y:S01]  /*0000*/  LDC R1, c[0x0][0x37c] ;  /* 0x0000df00ff017b82 */ /* 0x000e620000000800 */
[----:B------:R-:W2:Y:S01]  /*0010*/  S2R R70, SR_TID.X ;  /* 0x0000000000467919 */ /* 0x000ea20000002100 */
[----:B------:R-:W3:Y:S01]  /*0020*/  LDCU.64 UR4, c[0x0][0x890] ;  /* 0x00011200ff0477ac */ /* 0x000ee20008000a00 */
[----:B------:R-:W-:Y:S02]  /*0030*/  PRMT R60, RZ, 0x7610, R60 ;  /* 0x00007610ff3c7816 */ /* 0x000fe4000000003c */
[----:B------:R-:W-:Y:S01]  /*0040*/  ELECT P5, URZ, PT ;  /* 0x0000000000ff782f */ /* 0x000fe200038a0000 */
[----:B------:R-:W4:Y:S01]  /*0050*/  LDCU.64 UR46, c[0x0][0x358] ;  /* 0x00006b00ff2e77ac */ /* 0x000f220008000a00 */
[----:B---3--:R-:W-:-:S04]  /*0060*/  UISETP.NE.U32.AND UP0, UPT, UR4, URZ, UPT ;  /* 0x000000ff0400728c */ /* 0x008fc8000bf05070 */
[----:B------:R-:W-:Y:S01]  /*0070*/  UISETP.NE.AND.EX UP0, UPT, UR5, URZ, UPT, UP0 ;  /* 0x000000ff0500728c */ /* 0x000fe2000bf05300 */
[----:B--2---:R-:W-:-:S05]  /*0080*/  SHF.R.U32.HI R65, RZ, 0x5, R70 ;  /* 0x00000005ff417819 */ /* 0x004fca0000011646 */
[----:B------:R-:W2:Y:S02]  /*0090*/  SHFL.IDX PT, R0, R65, RZ, 0x1f ;  /* 0x00001fff41007589 */ /* 0x000ea400000e0000 */
[----:B--2---:R-:W-:Y:S01]  /*00a0*/  R2UR UR8, R0 ;  /* 0x00000000000872ca */ /* 0x004fe200000e0000 */
[----:B-1--4-:R-:W-:-:S14]  /*00b0*/  BRA.U UP0, `(.L_x_0) ;  /* 0x00000001002c7547 */ /* 0x012fdc000b800000 */
[----:B------:R-:W1:Y:S02]  /*00c0*/  LDCU.64 UR6, c[0x0][0x888] ;  /* 0x00011100ff0677ac */ /* 0x000e640008000a00 */
[----:B-1----:R-:W-:-:S04]  /*00d0*/  UISETP.NE.U32.AND UP0, UPT, UR6, URZ, UPT ;  /* 0x000000ff0600728c */ /* 0x002fc8000bf05070 */
[----:B------:R-:W-:-:S09]  /*00e0*/  UISETP.NE.AND.EX UP0, UPT, UR7, URZ, UPT, UP0 ;  /* 0x000000ff0700728c */ /* 0x000fd2000bf05300 */
[----:B------:R-:W-:Y:S05]  /*00f0*/  BRA.U !UP0, `(.L_x_1) ;  /* 0x0000000108107547 */ /* 0x000fea000b800000 */
[----:B------:R-:W1:Y:S02]  /*0100*/  LDC.64 R2, c[0x0][0x888] ;  /* 0x00022200ff027b82 */ /* 0x000e640000000a00 */
[----:B-1----:R1:W5:Y:S01]  /*0110*/  LDG.E R35, desc[UR46][R2.64] ;  /* 0x0000002e02237981 */ /* 0x002362000c1e1900 */
[----:B------:R-:W-:Y:S01]  /*0120*/  HFMA2 R60, -RZ, RZ, 0, 5.9604644775390625e-08 ;  /* 0x00000001ff3c7431 */ /* 0x000fe200000001ff */
[----:B------:R-:W-:Y:S05]  /*0130*/  BRA `(.L_x_0) ;  /* 0x00000000000c7947 */ /* 0x000fea0003800000 */
.L_x_1:
[----:B------:R-:W1:Y:S01]  /*0140*/  LDCU UR6, c[0x0][0x880] ;  /* 0x00011000ff0677ac */ /* 0x000e620008000800 */
[----:B------:R-:W-:Y:S01]  /*0150*/  HFMA2 R60, -RZ, RZ, 0, 5.9604644775390625e-08 ;  /* 0x00000001ff3c7431 */ /* 0x000fe200000001ff */
[----:B-1----:R-:W-:-:S07]  /*0160*/  MOV R35, UR6 ;  /* 0x0000000600237c02 */ /* 0x002fce0008000f00 */
.L_x_0:
[----:B------:R-:W2:Y:S02]  /*0170*/  LDCU.64 UR6, c[0x0][0x8b0] ;  /* 0x00011600ff0677ac */ /* 0x000ea40008000a00 */
[----:B--2---:R-:W-:-:S04]  /*0180*/  UISETP.NE.U32.AND UP0, UPT, UR6, URZ, UPT ;  /* 0x000000ff0600728c */ /* 0x004fc8000bf05070 */
[----:B------:R-:W-:-:S09]  /*0190*/  UISETP.NE.AND.EX UP0, UPT, UR7, URZ, UPT, UP0 ;  /* 0x000000ff0700728c */ /* 0x000fd2000bf05300 */
[----:B------:R-:W-:Y:S05]  /*01a0*/  BRA.U UP0, `(.L_x_2) ;  /* 0x0000000100247547 */ /* 0x000fea000b800000 */
[----:B------:R-:W2:Y:S02]  /*01b0*/  LDCU.64 UR6, c[0x0][0x8a8] ;  /* 0x00011500ff0677ac */ /* 0x000ea40008000a00 */
[----:B--2---:R-:W-:-:S04]  /*01c0*/  UISETP.NE.U32.AND UP0, UPT, UR6, URZ, UPT ;  /* 0x000000ff0600728c */ /* 0x004fc8000bf05070 */
[----:B------:R-:W-:-:S09]  /*01d0*/  UISETP.NE.AND.EX UP0, UPT, UR7, URZ, UPT, UP0 ;  /* 0x000000ff0700728c */ /* 0x000fd2000bf05300 */
[----:B------:R-:W-:Y:S05]  /*01e0*/  BRA.U !UP0, `(.L_x_3) ;  /* 0x00000001080c7547 */ /* 0x000fea000b800000 */
[----:B-1----:R-:W1:Y:S02]  /*01f0*/  LDC.64 R2, c[0x0][0x8a8] ;  /* 0x00022a00ff027b82 */ /* 0x002e640000000a00 */
[----:B-1----:R2:W5:Y:S01]  /*0200*/  LDG.E R33, desc[UR46][R2.64] ;  /* 0x0000002e02217981 */ /* 0x002562000c1e1900 */
[----:B------:R-:W-:Y:S05]  /*0210*/  BRA `(.L_x_2) ;  /* 0x0000000000087947 */ /* 0x000fea0003800000 */
.L_x_3:
[----:B------:R-:W2:Y:S02]  /*0220*/  LDCU UR6, c[0x0][0x8a0] ;  /* 0x00011400ff0677ac */ /* 0x000ea40008000800 */
[----:B--2---:R-:W-:Y:S02]  /*0230*/  MOV R33, UR6 ;  /* 0x0000000600217c02 */ /* 0x004fe40008000f00 */
.L_x_2:
[----:B------:R-:W-:Y:S01]  /*0240*/  IMAD.U32 R0, RZ, RZ, UR8 ;  /* 0x00000008ff007e24 */ /* 0x000fe2000f8e00ff */
[----:B------:R-:W-:Y:S04]  /*0250*/  BSSY.RECONVERGENT B0, `(.L_x_4) ;  /* 0x000000c000007945 */ /* 0x000fe80003800200 */
[C---:B------:R-:W-:Y:S02]  /*0260*/  ISETP.NE.OR P1, PT, R0.reuse, 0x1, !P5 ;  /* 0x000000010000780c */ /* 0x040fe40006f25670 */
[----:B------:R-:W-:-:S11]  /*0270*/  ISETP.NE.OR P0, PT, R0, 0x3, !P5 ;  /* 0x000000030000780c */ /* 0x000fd60006f05670 */
[----:B------:R-:W-:Y:S05]  /*0280*/  @P1 BRA `(.L_x_5) ;  /* 0x0000000000201947 */ /* 0x000fea0003800000 */
[----:B------:R-:W3:Y:S02]  /*0290*/  LDCU.64 UR6, c[0x0][0x348] ;  /* 0x00006900ff0677ac */ /* 0x000ee40008000a00 */
[----:B---3--:R-:W-:Y:S02]  /*02a0*/  UIADD3 UR10, UP1, UPT, UR6, 0x80, URZ ;  /* 0x00000080060a7890 */ /* 0x008fe4000ff3e0ff */
[----:B------:R-:W-:Y:S02]  /*02b0*/  UIADD3 UR6, UP0, UPT, UR6, 0x180, URZ ;  /* 0x0000018006067890 */ /* 0x000fe4000ff1e0ff */
[----:B------:R-:W-:Y:S02]  /*02c0*/  UIADD3.X UR11, UPT, UPT, URZ, UR7, URZ, UP1, !UPT ;  /* 0x00000007ff0b7290 */ /* 0x000fe40008ffe4ff */
[----:B------:R-:W-:-:S07]  /*02d0*/  UIADD3.X UR7, UPT, UPT, URZ, UR7, URZ, UP0, !UPT ;  /* 0x00000007ff077290 */ /* 0x000fce00087fe4ff */
[----:B------:R3:W-:Y:S02]  /*02e0*/  UTMACCTL.PF [UR10] ;  /* 0x000000000a0079b9 */ /* 0x0007e40008040000 */
[----:B------:R3:W-:Y:S02]  /*02f0*/  UTMACCTL.PF [UR6] ;  /* 0x00000000060079b9 */ /* 0x0007e40008040000 */
[----:B---3--:R-:W-:Y:S01]  /*0300*/  NOP ;  /* 0x0000000000007918 */ /* 0x008fe20000000000 */
.L_x_5:
[----:B------:R-:W-:Y:S05]  /*0310*/  BSYNC.RECONVERGENT B0 ;  /* 0x0000000000007941 */ /* 0x000fea0003800200 */
.L_x_4:
[----:B------:R-:W-:Y:S04]  /*0320*/  BSSY.RECONVERGENT B0, `(.L_x_6) ;  /* 0x000000a000007945 */ /* 0x000fe80003800200 */
        /* <DEDUP_REMOVED lines=9> */
.L_x_7:
[----:B------:R-:W-:Y:S05]  /*03c0*/  BSYNC.RECONVERGENT B0 ;  /* 0x0000000000007941 */ /* 0x000fea0003800200 */
.L_x_6:
[----:B------:R-:W3:Y:S01]  /*03d0*/  LDCU.64 UR6, c[0x0][0x888] ;  /* 0x00011100ff0677ac */ /* 0x000ee20008000a00 */
[----:B------:R-:W-:Y:S02]  /*03e0*/  UISETP.EQ.U32.AND UP1, UPT, UR4, URZ, UPT ;  /* 0x000000ff0400728c */ /* 0x000fe4000bf22070 */
[----:B------:R-:W-:Y:S02]  /*03f0*/  UPLOP3.LUT UP2, UPT, UPT, UPT, UPT, 0x80, 0x8 ;  /* 0x000000000008789c */ /* 0x000fe40003f4f070 */
[----:B---3--:R-:W-:-:S04]  /*0400*/  UISETP.NE.U32.AND UP0, UPT, UR6, URZ, UPT ;  /* 0x000000ff0600728c */ /* 0x008fc8000bf05070 */
[----:B------:R-:W-:-:S04]  /*0410*/  UISETP.NE.AND.EX UP0, UPT, UR7, URZ, UPT, UP0 ;  /* 0x000000ff0700728c */ /* 0x000fc8000bf05300 */
[----:B------:R-:W-:-:S04]  /*0420*/  UISETP.EQ.OR.EX UP3, UPT, UR5, URZ, !UP0, UP1 ;  /* 0x000000ff0500728c */ /* 0x000fc8000c762710 */
[----:B------:R-:W-:-:S05]  /*0430*/  UP2UR UR53, UPR, URZ, 0x8 ;  /* 0x00000008ff357883 */ /* 0x000fca0008000000 */
[----:B------:R-:W-:Y:S07]  /*0440*/  BRA.U !UP3, `(.L_x_8) ;  /* 0x000000010b207547 */ /* 0x000fee000b800000 */
[----:B------:R-:W-:Y:S01]  /*0450*/  UISETP.NE.U32.AND UP2, UPT, UR4, URZ, UPT ;  /* 0x000000ff0400728c */ /* 0x000fe2000bf45070 */
[----:B-----5:R-:W-:Y:S01]  /*0460*/  FSETP.NEU.AND P0, PT, R35, RZ, PT ;  /* 0x000000ff2300720b */ /* 0x020fe20003f0d000 */
[----:B------:R-:W-:Y:S02]  /*0470*/  USEL UR4, URZ, 0xffffffff, UP0 ;  /* 0xffffffffff047887 */ /* 0x000fe40008000000 */
[----:B------:R-:W-:-:S10]  /*0480*/  UISETP.NE.AND.EX UP2, UPT, UR5, URZ, UPT, UP2 ;  /* 0x000000ff0500728c */ /* 0x000fd4000bf45320 */
[----:B------:R-:W-:Y:S01]  /*0490*/  VOTEU.ANY UP1, P0 ;  /* 0x0000000000ff7886 */ /* 0x000fe20000020100 */
[----:B------:R-:W-:-:S04]  /*04a0*/  @!UP2 USEL UR4, URZ, 0xffffffff, UP1 ;  /* 0xffffffffff04a887 */ /* 0x000fc80008800000 */
[----:B------:R-:W-:-:S04]  /*04b0*/  ULOP3.LUT UR4, UR4, 0x1, URZ, 0xc0, !UPT ;  /* 0x0000000104047892 */ /* 0x000fc8000f8ec0ff */
[----:B------:R-:W-:-:S11]  /*04c0*/  UISETP.NE.U32.AND UP2, UPT, UR4, 0x1, UPT ;  /* 0x000000010400788c */ /* 0x000fd6000bf45070 */
.L_x_8:
[----:B-12---:R-:W1:Y:S01]  /*04d0*/  SHFL.IDX PT, R2, R65, RZ, 0x1f ;  /* 0x00001fff41027589 */ /* 0x006e6200000e0000 */
[----:B------:R-:W-:-:S04]  /*04e0*/  UISETP.NE.AND UP1, UPT, UR8, 0x2, UPT ;  /* 0x000000020800788c */ /* 0x000fc8000bf25270 */
[----:B------:R-:W-:Y:S01]  /*04f0*/  USEL UR6, URZ, 0x1, UP1 ;  /* 0x00000001ff067887 */ /* 0x000fe20008800000 */
[----:B-1----:R-:W-:-:S13]  /*0500*/  ISETP.NE.AND P0, PT, R2, RZ, PT ;  /* 0x000000ff0200720c */ /* 0x002fda0003f05270 */
[----:B------:R-:W-:Y:S05]  /*0510*/  @P0 BRA `(.L_x_9) ;  /* 0x0000000000580947 */ /* 0x000fea0003800000 */
[----:B------:R-:W1:Y:S01]  /*0520*/  S2UR UR5, SR_CgaCtaId ;  /* 0x00000000000579c3 */ /* 0x000e620000008800 */
[----:B------:R-:W-:Y:S01]  /*0530*/  UMOV UR7, 0x400 ;  /* 0x0000040000077882 */ /* 0x000fe20000000000 */
[----:B------:R-:W-:Y:S01]  /*0540*/  UMOV UR4, 0x1 ;  /* 0x0000000100047882 */ /* 0x000fe20000000000 */
[----:B------:R-:W-:Y:S01]  /*0550*/  ELECT P0, URZ, PT ;  /* 0x0000000000ff782f */ /* 0x000fe20003800000 */
[----:B------:R-:W-:-:S04]  /*0560*/  UIADD3 UR10, UPT, UPT, -UR4, 0x100000, URZ ;  /* 0x00100000040a7890 */ /* 0x000fc8000fffe1ff */
[----:B------:R-:W-:Y:S02]  /*0570*/  USHF.L.U32 UR11, UR10, 0xb, URZ ;  /* 0x0000000b0a0b7899 */ /* 0x000fe400080006ff */
[----:B------:R-:W-:Y:S02]  /*0580*/  USHF.L.U32 UR10, UR10, 0x1, URZ ;  /* 0x000000010a0a7899 */ /* 0x000fe400080006ff */
[----:B-1----:R-:W-:Y:S01]  /*0590*/  ULEA UR5, UR5, UR7, 0x18 ;  /* 0x0000000705057291 */ /* 0x002fe2000f8ec0ff */
[----:B------:R-:W1:Y:S11]  /*05a0*/  FENCE.VIEW.ASYNC.S ;  /* 0x00000000000073c6 */ /* 0x000e760000000000 */
[----:B-1----:R1:W2:Y:S01]  /*05b0*/  SYNCS.EXCH.64 URZ, [UR5], UR10 ;  /* 0x0000000a05ff75b2 */ /* 0x0022a20008000100 */
[----:B------:R1:W3:Y:S01]  /*05c0*/  SYNCS.EXCH.64 URZ, [UR5+0x30], UR10 ;  /* 0x0000300a05ff75b2 */ /* 0x0002e20008000100 */
[----:B------:R1:W4:Y:S01]  /*05d0*/  SYNCS.EXCH.64 URZ, [UR5+0x8], UR10 ;  /* 0x0000080a05ff75b2 */ /* 0x0003220008000100 */
[----:B------:R1:W1:Y:S01]  /*05e0*/  SYNCS.EXCH.64 URZ, [UR5+0x38], UR10 ;  /* 0x0000380a05ff75b2 */ /* 0x0002620008000100 */
        /* <DEDUP_REMOVED lines=8> */
[----:B------:R-:W-:Y:S01]  /*0670*/  NOP ;  /* 0x0000000000007918 */ /* 0x000fe20000000000 */
.L_x_9:
[----:B------:R-:W2:Y:S01]  /*0680*/  SHFL.IDX PT, R2, R65, RZ, 0x1f ;  /* 0x00001fff41027589 */ /* 0x000ea200000e0000 */
[----:B------:R-:W-:Y:S01]  /*0690*/  NOP ;  /* 0x0000000000007918 */ /* 0x000fe20000000000 */
[----:B--2---:R-:W-:-:S13]  /*06a0*/  ISETP.NE.AND P0, PT, R2, 0x1, PT ;  /* 0x000000010200780c */ /* 0x004fda0003f05270 */
[----:B------:R-:W-:Y:S05]  /*06b0*/  @P0 BRA `(.L_x_10) ;  /* 0x0000000000500947 */ /* 0x000fea0003800000 */
[----:B------:R-:W2:Y:S01]  /*06c0*/  S2UR UR7, SR_CgaCtaId ;  /* 0x00000000000779c3 */ /* 0x000ea20000008800 */
[----:B------:R-:W-:Y:S01]  /*06d0*/  UMOV UR9, 0x400 ;  /* 0x0000040000097882 */ /* 0x000fe20000000000 */
[----:B-1----:R-:W-:Y:S01]  /*06e0*/  UMOV UR5, 0x20 ;  /* 0x0000002000057882 */ /* 0x002fe20000000000 */
[----:B------:R-:W-:Y:S01]  /*06f0*/  UMOV UR4, 0x80 ;  /* 0x0000008000047882 */ /* 0x000fe20000000000 */
[----:B------:R-:W-:-:S04]  /*0700*/  UIADD3 UR10, UPT, UPT, -UR5, 0x100000, URZ ;  /* 0x00100000050a7890 */ /* 0x000fc8000fffe1ff */
[----:B------:R-:W-:Y:S02]  /*0710*/  USHF.L.U32 UR11, UR10, 0xb, URZ ;  /* 0x0000000b0a0b7899 */ /* 0x000fe400080006ff */
[----:B------:R-:W-:Y:S02]  /*0720*/  USHF.L.U32 UR10, UR10, 0x1, URZ ;  /* 0x000000010a0a7899 */ /* 0x000fe400080006ff */
[----:B------:R-:W-:-:S04]  /*0730*/  UIADD3 UR4, UPT, UPT, -UR4, 0x100000, URZ ;  /* 0x0010000004047890 */ /* 0x000fc8000fffe1ff */
[----:B------:R-:W-:Y:S02]  /*0740*/  USHF.L.U32 UR5, UR4, 0xb, URZ ;  /* 0x0000000b04057899 */ /* 0x000fe400080006ff */
[----:B------:R-:W-:Y:S01]  /*0750*/  USHF.L.U32 UR4, UR4, 0x1, URZ ;  /* 0x0000000104047899 */ /* 0x000fe200080006ff */
[----:B------:R-:W-:Y:S01]  /*0760*/  ELECT P0, URZ, PT ;  /* 0x0000000000ff782f */ /* 0x000fe20003800000 */
[----:B--2---:R-:W-:Y:S01]  /*0770*/  ULEA UR7, UR7, UR9, 0x18 ;  /* 0x0000000907077291 */ /* 0x004fe2000f8ec0ff */
[----:B------:R-:W1:Y:S11]  /*0780*/  FENCE.VIEW.ASYNC.S ;  /* 0x00000000000073c6 */ /* 0x000e760000000000 */
[----:B-1----:R2:W1:Y:S01]  /*0790*/  SYNCS.EXCH.64 URZ, [UR7+0x60], UR10 ;  /* 0x0000600a07ff75b2 */ /* 0x0024620008000100 */
[----:B------:R2:W1:Y:S01]  /*07a0*/  SYNCS.EXCH.64 URZ, [UR7+0x78], UR4 ;  /* 0x0000780407ff75b2 */ /* 0x0004620008000100 */
[----:B------:R2:W1:Y:S01]  /*07b0*/  SYNCS.EXCH.64 URZ, [UR7+0x68], UR10 ;  /* 0x0000680a07ff75b2 */ /* 0x0004620008000100 */
[----:B------:R2:W1:Y:S01]  /*07c0*/  SYNCS.EXCH.64 URZ, [UR7+0x80], UR4 ;  /* 0x0000800407ff75b2 */ /* 0x0004620008000100 */
[----:B------:R2:W1:Y:S01]  /*07d0*/  SYNCS.EXCH.64 URZ, [UR7+0x70], UR10 ;  /* 0x0000700a07ff75b2 */ /* 0x0004620008000100 */
[----:B------:R2:W1:Y:S02]  /*07e0*/  SYNCS.EXCH.64 URZ, [UR7+0x88], UR4 ;  /* 0x0000880407ff75b2 */ /* 0x0004640008000100 */
[----:B--2---:R-:W-:Y:S01]  /*07f0*/  NOP ;  /* 0x0000000000007918 */ /* 0x004fe20000000000 */
.L_x_10:
[----:B------:R-:W2:Y:S01]  /*0800*/  SHFL.IDX PT, R2, R65, RZ, 0x1f ;  /* 0x00001fff41027589 */ /* 0x000ea200000e0000 */
[----:B------:R-:W-:Y:S01]  /*0810*/  NOP ;  /* 0x0000000000007918 */ /* 0x000fe20000000000 */
[----:B--2---:R-:W-:-:S13]  /*0820*/  ISETP.NE.AND P0, PT, R2, 0x3, PT ;  /* 0x000000030200780c */ /* 0x004fda0003f05270 */
[----:B------:R-:W-:Y:S05]  /*0830*/  @P0 BRA `(.L_x_11) ;  /* 0x0000000000300947 */ /* 0x000fea0003800000 */
[----:B-1----:R-:W1:Y:S01]  /*0840*/  S2UR UR5, SR_CgaCtaId ;  /* 0x00000000000579c3 */ /* 0x002e620000008800 */
        /* <DEDUP_REMOVED lines=8> */
[----:B-1----:R2:W1:Y:S01]  /*08d0*/  SYNCS.EXCH.64 URZ, [UR5+0x90], UR10 ;  /* 0x0000900a05ff75b2 */ /* 0x0024620008000100 */
[----:B------:R2:W1:Y:S02]  /*08e0*/  SYNCS.EXCH.64 URZ, [UR5+0x98], UR10 ;  /* 0x0000980a05ff75b2 */ /* 0x0004640008000100 */
[----:B--2---:R-:W-:Y:S01]  /*08f0*/  NOP ;  /* 0x0000000000007918 */ /* 0x004fe20000000000 */
.L_x_11:
[----:B------:R-:W2:Y:S01]  /*0900*/  SHFL.IDX PT, R2, R65, RZ, 0x1f ;  /* 0x00001fff41027589 */ /* 0x000ea200000e0000 */
[----:B------:R-:W-:Y:S01]  /*0910*/  NOP ;  /* 0x0000000000007918 */ /* 0x000fe20000000000 */
[----:B--2---:R-:W-:-:S13]  /*0920*/  ISETP.NE.AND P0, PT, R2, 0x4, PT ;  /* 0x000000040200780c */ /* 0x004fda0003f05270 */
[----:B------:R-:W-:Y:S05]  /*0930*/  @P0 BRA `(.L_x_12) ;  /* 0x00000000004c0947 */ /* 0x000fea0003800000 */
[----:B-1----:R-:W1:Y:S01]  /*0940*/  S2UR UR5, SR_CgaCtaId ;  /* 0x00000000000579c3 */ /* 0x002e620000008800 */
[----:B------:R-:W-:Y:S01]  /*0950*/  UMOV UR9, 0x100 ;  /* 0x0000010000097882 */ /* 0x000fe20000000000 */
[----:B------:R-:W-:Y:S01]  /*0960*/  UMOV UR7, 0x400 ;  /* 0x0000040000077882 */ /* 0x000fe20000000000 */
[----:B------:R-:W-:Y:S01]  /*0970*/  USEL UR9, UR9, 0xe0, UP2 ;  /* 0x000000e009097887 */ /* 0x000fe20009000000 */
[----:B------:R-:W-:Y:S01]  /*0980*/  UMOV UR4, 0x1 ;  /* 0x0000000100047882 */ /* 0x000fe20000000000 */
[----:B------:R-:W-:Y:S01]  /*0990*/  ELECT P0, URZ, PT ;  /* 0x0000000000ff782f */ /* 0x000fe20003800000 */
[----:B------:R-:W-:-:S04]  /*09a0*/  UIADD3 UR10, UPT, UPT, -UR4, 0x100000, URZ ;  /* 0x00100000040a7890 */ /* 0x000fc8000fffe1ff */
[----:B------:R-:W-:Y:S02]  /*09b0*/  USHF.L.U32 UR11, UR10, 0xb, URZ ;  /* 0x0000000b0a0b7899 */ /* 0x000fe400080006ff */
[----:B------:R-:W-:Y:S02]  /*09c0*/  USHF.L.U32 UR10, UR10, 0x1, URZ ;  /* 0x000000010a0a7899 */ /* 0x000fe400080006ff */
[----:B------:R-:W-:-:S04]  /*09d0*/  UIADD3 UR12, UPT, UPT, -UR9, 0x100000, URZ ;  /* 0x00100000090c7890 */ /* 0x000fc8000fffe1ff */
[----:B------:R-:W-:Y:S02]  /*09e0*/  USHF.L.U32 UR13, UR12, 0xb, URZ ;  /* 0x0000000b0c0d7899 */ /* 0x000fe400080006ff */
[----:B------:R-:W-:Y:S02]  /*09f0*/  USHF.L.U32 UR12, UR12, 0x1, URZ ;  /* 0x000000010c0c7899 */ /* 0x000fe400080006ff */
[----:B-1----:R-:W-:Y:S01]  /*0a00*/  ULEA UR5, UR5, UR7, 0x18 ;  /* 0x0000000705057291 */ /* 0x002fe2000f8ec0ff */
[----:B------:R-:W1:Y:S11]  /*0a10*/  FENCE.VIEW.ASYNC.S ;  /* 0x00000000000073c6 */ /* 0x000e760000000000 */
[----:B-1----:R2:W1:Y:S01]  /*0a20*/  SYNCS.EXCH.64 URZ, [UR5+0xa0], UR10 ;  /* 0x0000a00a05ff75b2 */ /* 0x0024620008000100 */
[----:B------:R2:W1:Y:S01]  /*0a30*/  SYNCS.EXCH.64 URZ, [UR5+0xb0], UR12 ;  /* 0x0000b00c05ff75b2 */ /* 0x0004620008000100 */
[----:B------:R2:W1:Y:S01]  /*0a40*/  SYNCS.EXCH.64 URZ, [UR5+0xa8], UR10 ;  /* 0x0000a80a05ff75b2 */ /* 0x0004620008000100 */
[----:B------:R2:W1:Y:S02]  /*0a50*/  SYNCS.EXCH.64 URZ, [UR5+0xb8], UR12 ;  /* 0x0000b80c05ff75b2 */ /* 0x0004640008000100 */
[----:B--2---:R-:W-:Y:S01]  /*0a60*/  NOP ;  /* 0x0000000000007918 */ /* 0x004fe20000000000 */
.L_x_12:
        /* <DEDUP_REMOVED lines=22> */
[----:B------:R2:W1:Y:S01]  /*0bd0*/  SYNCS.EXCH.64 URZ, [UR7+0xf0], UR4 ;  /* 0x0000f00407ff75b2 */ /* 0x0004620008000100 */
[----:B------:R2:W1:Y:S01]  /*0be0*/  SYNCS.EXCH.64 URZ, [UR7+0xd8], UR10 ;  /* 0x0000d80a07ff75b2 */ /* 0x0004620008000100 */
[----:B------:R2:W1:Y:S02]  /*0bf0*/  SYNCS.EXCH.64 URZ, [UR7+0xf8], UR4 ;  /* 0x0000f80407ff75b2 */ /* 0x0004640008000100 */
[----:B--2---:R-:W-:Y:S01]  /*0c00*/  NOP ;  /* 0x0000000000007918 */ /* 0x004fe20000000000 */
.L_x_13:
        /* <DEDUP_REMOVED lines=18> */
.L_x_14:
[----:B-1----:R-:W1:Y:S01]  /*0d30*/  S2UR UR5, SR_CTAID.X ;  /* 0x00000000000579c3 */ /* 0x002e620000002500 */
[----:B------:R-:W-:-:S05]  /*0d40*/  CS2R.32 R59, SR_CgaSize ;  /* 0x00000000003b7805 */ /* 0x000fca0000008a00 */
[----:B------:R-:W-:-:S05]  /*0d50*/  IMAD R59, R59, -0xa0, RZ ;  /* 0xffffff603b3b7824 */ /* 0x000fca00078e02ff */
[----:B------:R-:W-:-:S14]  /*0d60*/  R2UR UR9, R59 ;  /* 0x000000003b0972ca */ /* 0x000fdc00000e0000 */
[----:B------:R-:W2:Y:S01]  /*0d70*/  LDCU UR9, c[0x0][UR9+0x2b0] ;  /* 0x00005600090977ac */ /* 0x000ea20008000800 */
[----:B------:R-:W-:Y:S01]  /*0d80*/  NOP ;  /* 0x0000000000007918 */ /* 0x000fe20000000000 */
[----:B------:R-:W-:-:S05]  /*0d90*/  CS2R.32 R59, SR_CgaSize ;  /* 0x00000000003b7805 */ /* 0x000fca0000008a00 */
[----:B------:R-:W-:-:S05]  /*0da0*/  IMAD R59, R59, -0xa0, RZ ;  /* 0xffffff603b3b7824 */ /* 0x000fca00078e02ff */
[----:B------:R-:W-:-:S14]  /*0db0*/  R2UR UR7, R59 ;  /* 0x000000003b0772ca */ /* 0x000fdc00000e0000 */
[----:B------:R-:W3:Y:S01]  /*0dc0*/  LDCU UR7, c[0x0][UR7+0x2b4] ;  /* 0x00005680070777ac */ /* 0x000ee20008000800 */
[----:B------:R-:W4:Y:S08]  /*0dd0*/  S2UR UR4, SR_CTAID.Y ;  /* 0x00000000000479c3 */ /* 0x000f300000002600 */
[----:B------:R-:W3:Y:S01]  /*0de0*/  LDC R10, c[0x0][0xb24] ;  /* 0x0002c900ff0a7b82 */ /* 0x000ee20000000800 */
[----:B-1----:R-:W-:-:S02]  /*0df0*/  I2FP.F32.U32 R59, UR5 ;  /* 0x00000005003b7c45 */ /* 0x002fc40008201000 */
[----:B------:R-:W-:-:S05]  /*0e00*/  CS2R.32 R3, SR_CgaSize ;  /* 0x0000000000037805 */ /* 0x000fca0000008a00 */
[----:B------:R-:W-:-:S06]  /*0e10*/  IMAD R3, R3, -0xa0, RZ ;  /* 0xffffff6003037824 */ /* 0x000fcc00078e02ff */
[----:B------:R-:W1:Y:S01]  /*0e20*/  LDC R3, c[0x0][R3+0x2a0] ;  /* 0x0000a80003037b82 */ /* 0x000e620000000800 */
[----:B------:R-:W-:Y:S01]  /*0e30*/  MOV R21, UR5 ;  /* 0x0000000500157c02 */ /* 0x000fe20008000f00 */
[----:B--2---:R-:W-:Y:S01]  /*0e40*/  FMUL R59, R59, UR9 ;  /* 0x000000093b3b7c20 */ /* 0x004fe20008400000 */
[----:B----4-:R-:W-:Y:S02]  /*0e50*/  I2FP.F32.U32 R58, UR4 ;  /* 0x00000004003a7c45 */ /* 0x010fe40008201000 */
[----:B------:R-:W-:-:S05]  /*0e60*/  CS2R.32 R2, SR_CgaSize ;  /* 0x0000000000027805 */ /* 0x000fca0000008a00 */
[----:B------:R-:W-:-:S06]  /*0e70*/  IMAD R2, R2, -0xa0, RZ ;  /* 0xffffff6002027824 */ /* 0x000fcc00078e02ff */
[----:B------:R-:W2:Y:S01]  /*0e80*/  LDC R2, c[0x0][R2+0x2a4] ;  /* 0x0000a90002027b82 */ /* 0x000ea20000000800 */
[----:B------:R-:W-:Y:S01]  /*0e90*/  MOV R20, UR4 ;  /* 0x0000000400147c02 */ /* 0x000fe20008000f00 */
[----:B------:R-:W4:Y:S01]  /*0ea0*/  F2I.U32.TRUNC.NTZ R59, R59 ;  /* 0x0000003b003b7305 */ /* 0x000f22000020f000 */
[----:B---3--:R-:W-:-:S05]  /*0eb0*/  FMUL R58, R58, UR7 ;  /* 0x000000073a3a7c20 */ /* 0x008fca0008400000 */
[----:B------:R-:W-:Y:S01]  /*0ec0*/  BAR.SYNC.DEFER_BLOCKING 0x0 ;  /* 0x0000000000007b1d */ /* 0x000fe20000010000 */
[----:B------:R-:W-:-:S05]  /*0ed0*/  ISETP.GE.AND P0, PT, R10, 0x1, PT ;  /* 0x000000010a00780c */ /* 0x000fca0003f06270 */
[----:B------:R-:W3:Y:S02]  /*0ee0*/  F2I.U32.TRUNC.NTZ R58, R58 ;  /* 0x0000003a003a7305 */ /* 0x000ee4000020f000 */
[----:B------:R-:W2:Y:S01]  /*0ef0*/  S2UR UR36, SR_CTAID.Z ;  /* 0x00000000002479c3 */ /* 0x000ea20000002700 */
[----:B----4-:R-:W-:-:S05]  /*0f00*/  IADD3 R59, PT, PT, -R59, RZ, RZ ;  /* 0x000000ff3b3b7210 */ /* 0x010fca0007ffe1ff */
[----:B-1----:R-:W-:Y:S01]  /*0f10*/  IMAD R59, R3, R59, UR5 ;  /* 0x00000005033b7e24 */ /* 0x002fe2000f8e023b */
[----:B---3--:R-:W-:-:S05]  /*0f20*/  IADD3 R58, PT, PT, -R58, RZ, RZ ;  /* 0x000000ff3a3a7210 */ /* 0x008fca0007ffe1ff */
[----:B--2---:R-:W-:Y:S01]  /*0f30*/  IMAD R58, R2, R58, UR4 ;  /* 0x00000004023a7e24 */ /* 0x004fe2000f8e023a */
[----:B------:R-:W-:Y:S06]  /*0f40*/  @!P0 BRA `(.L_x_15) ;  /* 0x0000000000b88947 */ /* 0x000fec0003800000 */
[----:B------:R-:W1:Y:S01]  /*0f50*/  LDC.64 R4, c[0x0][0xb18] ;  /* 0x0002c600ff047b82 */ /* 0x000e620000000a00 */
[----:B------:R-:W-:-:S07]  /*0f60*/  ISETP.NE.AND P0, PT, R10, 0x1, PT ;  /* 0x000000010a00780c */ /* 0x000fce0003f05270 */
[----:B------:R-:W2:Y:S08]  /*0f70*/  LDC R9, c[0x0][0xb0c] ;  /* 0x0002c300ff097b82 */ /* 0x000eb00000000800 */
[----:B------:R-:W3:Y:S08]  /*0f80*/  LDC R12, c[0x0][0x370] ;  /* 0x0000dc00ff0c7b82 */ /* 0x000ef00000000800 */
[----:B------:R-:W4:Y:S01]  /*0f90*/  LDC R11, c[0x0][0x374] ;  /* 0x0000dd00ff0b7b82 */ /* 0x000f220000000800 */
[----:B-1----:R-:W-:-:S07]  /*0fa0*/  ISETP.NE.AND P1, PT, R4, 0x1, PT ;  /* 0x000000010400780c */ /* 0x002fce0003f25270 */
[----:B------:R-:W3:Y:S01]  /*0fb0*/  LDC.64 R6, c[0x0][0xb10] ;  /* 0x0002c400ff067b82 */ /* 0x000ee20000000a00 */
[----:B--2---:R-:W-:-:S07]  /*0fc0*/  ISETP.NE.AND P2, PT, R9, 0x1, PT ;  /* 0x000000010900780c */ /* 0x004fce0003f45270 */
[----:B------:R-:W1:Y:S08]  /*0fd0*/  LDC R8, c[0x0][0xb20] ;  /* 0x0002c800ff087b82 */ /* 0x000e700000000800 */
[----:B------:R-:W2:Y:S01]  /*0fe0*/  LDC.64 R2, c[0x0][0xb28] ;  /* 0x0002ca00ff027b82 */ /* 0x000ea20000000a00 */
[----:B----4-:R-:W-:-:S04]  /*0ff0*/  IMAD.HI.U32 R13, R11, R5, RZ ;  /* 0x000000050b0d7227 */ /* 0x010fc800078e00ff */
[----:B------:R-:W-:-:S04]  /*1000*/  IMAD.HI.U32 R5, R20, R5, RZ ;  /* 0x0000000514057227 */ /* 0x000fc800078e00ff */
[----:B---3--:R-:W-:-:S05]  /*1010*/  IMAD.HI.U32 R14, R12, R6, RZ ;  /* 0x000000060c0e7227 */ /* 0x008fca00078e00ff */
[-C--:B------:R-:W-:Y:S01]  /*1020*/  @P2 SHF.R.U32.HI R12, RZ, R7.reuse, R14 ;  /* 0x00000007ff0c2219 */ /* 0x080fe2000001160e */
[----:B------:R-:W-:Y:S01]  /*1030*/  IMAD.HI.U32 R14, R21, R6, RZ ;  /* 0x00000006150e7227 */ /* 0x000fe200078e00ff */
[-C--:B-1----:R-:W-:Y:S02]  /*1040*/  @P1 SHF.R.U32.HI R11, RZ, R8.reuse, R13 ;  /* 0x00000008ff0b1219 */ /* 0x082fe4000001160d */
[----:B------:R-:W-:Y:S02]  /*1050*/  SHF.R.U32.HI R5, RZ, R8, R5 ;  /* 0x00000008ff057219 */ /* 0x000fe40000011605 */
[----:B------:R-:W-:Y:S02]  /*1060*/  SHF.R.U32.HI R14, RZ, R7, R14 ;  /* 0x00000007ff0e7219 */ /* 0x000fe4000001160e */
[----:B------:R-:W-:Y:S01]  /*1070*/  SEL R5, R20, R5, !P1 ;  /* 0x0000000514057207 */ /* 0x000fe20004800000 */
[----:B--2---:R-:W-:Y:S01]  /*1080*/  IMAD.HI.U32 R13, R11, R2, RZ ;  /* 0x000000020b0d7227 */ /* 0x004fe200078e00ff */
[----:B------:R-:W-:-:S03]  /*1090*/  SEL R14, R21, R14, !P2 ;  /* 0x0000000e150e7207 */ /* 0x000fc60005000000 */
[----:B------:R-:W-:Y:S01]  /*10a0*/  IMAD.HI.U32 R6, R12, R2, RZ ;  /* 0x000000020c067227 */ /* 0x000fe200078e00ff */
[----:B------:R-:W-:-:S04]  /*10b0*/  @P0 SHF.R.U32.HI R11, RZ, R3, R13 ;  /* 0x00000003ff0b0219 */ /* 0x000fc8000001160d */
[----:B------:R-:W-:Y:S01]  /*10c0*/  @P0 SHF.R.U32.HI R12, RZ, R3, R6 ;  /* 0x00000003ff0c0219 */ /* 0x000fe20000011606 */
[----:B------:R-:W-:-:S04]  /*10d0*/  IMAD R11, R11, R10, RZ ;  /* 0x0000000a0b0b7224 */ /* 0x000fc800078e02ff */
[----:B------:R-:W-:Y:S01]  /*10e0*/  IMAD R6, R12, R10, RZ ;  /* 0x0000000a0c067224 */ /* 0x000fe200078e02ff */
[----:B------:R-:W-:-:S04]  /*10f0*/  ISETP.GE.AND P1, PT, R5, R11, PT ;  /* 0x0000000b0500720c */ /* 0x000fc80003f26270 */
[----:B------:R-:W-:Y:S01]  /*1100*/  ISETP.GE.OR P1, PT, R14, R6, P1 ;  /* 0x000000060e00720c */ /* 0x000fe20000f26670 */
[----:B------:R-:W-:-:S05]  /*1110*/  IMAD.HI.U32 R6, R5, R2, RZ ;  /* 0x0000000205067227 */ /* 0x000fca00078e00ff */
[----:B------:R-:W-:-:S04]  /*1120*/  SHF.R.U32.HI R6, RZ, R3, R6 ;  /* 0x00000003ff067219 */ /* 0x000fc80000011606 */
[----:B------:R-:W-:-:S03]  /*1130*/  SEL R6, R5, R6, !P0 ;  /* 0x0000000605067207 */ /* 0x000fc60004000000 */
[----:B------:R-:W-:Y:S01]  /*1140*/  @!P1 IMAD.HI.U32 R7, R14, R2, RZ ;  /* 0x000000020e079227 */ /* 0x000fe200078e00ff */
[----:B------:R-:W-:-:S04]  /*1150*/  IADD3 R2, PT, PT, -R6, RZ, RZ ;  /* 0x000000ff06027210 */ /* 0x000fc80007ffe1ff */
[----:B------:R-:W-:Y:S01]  /*1160*/  @!P1 SHF.R.U32.HI R3, RZ, R3, R7 ;  /* 0x00000003ff039219 */ /* 0x000fe20000011607 */
[----:B------:R-:W-:Y:S01]  /*1170*/  IMAD R2, R10, R2, R5 ;  /* 0x000000020a027224 */ /* 0x000fe200078e0205 */
[----:B------:R-:W-:Y:S02]  /*1180*/  IADD3 R7, PT, PT, -R5, RZ, RZ ;  /* 0x000000ff05077210 */ /* 0x000fe40007ffe1ff */
[----:B------:R-:W-:-:S03]  /*1190*/  @!P1 SEL R3, R14, R3, !P0 ;  /* 0x000000030e039207 */ /* 0x000fc60004000000 */
[----:B------:R-:W-:Y:S02]  /*11a0*/  IMAD R7, R4, R7, R20 ;  /* 0x0000000704077224 */ /* 0x000fe400078e0214 */
[--C-:B------:R-:W-:Y:S02]  /*11b0*/  @!P1 IMAD.IADD R6, R6, 0x1, -R3.reuse ;  /* 0x0000000106069824 */ /* 0x100fe400078e0a03 */
[----:B------:R-:W-:Y:S01]  /*11c0*/  @!P1 IMAD R3, R2, R12, R3 ;  /* 0x0000000c02039224 */ /* 0x000fe200078e0203 */
[----:B------:R-:W-:Y:S01]  /*11d0*/  IADD3 R2, PT, PT, -R14, RZ, RZ ;  /* 0x000000ff0e027210 */ /* 0x000fe20007ffe1ff */
[----:B------:R-:W-:Y:S02]  /*11e0*/  @!P1 IMAD R5, R6, R10, R14 ;  /* 0x0000000a06059224 */ /* 0x000fe400078e020e */
[----:B------:R-:W-:Y:S02]  /*11f0*/  @!P1 IMAD.MOV.U32 R14, RZ, RZ, R3 ;  /* 0x000000ffff0e9224 */ /* 0x000fe400078e0003 */
[----:B------:R-:W-:-:S02]  /*1200*/  IMAD R2, R9, R2, R21 ;  /* 0x0000000209027224 */ /* 0x000fc400078e0215 */
[----:B------:R-:W-:Y:S02]  /*1210*/  IMAD R20, R5, R4, R7 ;  /* 0x0000000405147224 */ /* 0x000fe400078e0207 */
[----:B------:R-:W-:Y:S02]  /*1220*/  IMAD R21, R14, R9, R2 ;  /* 0x000000090e157224 */ /* 0x000fe400078e0202 */
.L_x_15:
[----:B------:R-:W1:Y:S01]  /*1230*/  LDCU UR4, c[0x0][0xb30] ;  /* 0x00016600ff0477ac */ /* 0x000e620008000800 */
[----:B------:R-:W2:Y:S08]  /*1240*/  S2UR UR37, SR_CgaCtaId ;  /* 0x00000000002579c3 */ /* 0x000eb00000008800 */
[----:B------:R-:W3:Y:S01]  /*1250*/  LDC R26, c[0x0][0xb24] ;  /* 0x0002c900ff1a7b82 */ /* 0x000ee20000000800 */
[----:B-1----:R-:W-:-:S09]  /*1260*/  UISETP.NE.AND UP1, UPT, UR4, 0x1, UPT ;  /* 0x000000010400788c */ /* 0x002fd2000bf25270 */
[----:B--2---:R-:W-:Y:S05]  /*1270*/  BRA.U UP1, `(.L_x_16) ;  /* 0x0000000101407547 */ /* 0x004fea000b800000 */
[----:B------:R-:W1:Y:S08]  /*1280*/  LDC.64 R4, c[0x0][0xb10] ;  /* 0x0002c400ff047b82 */ /* 0x000e700000000a00 */
[----:B------:R-:W2:Y:S08]  /*1290*/  LDC.64 R2, c[0x0][0xb18] ;  /* 0x0002c600ff027b82 */ /* 0x000eb00000000a00 */
[----:B------:R-:W4:Y:S08]  /*12a0*/  LDC R6, c[0x0][0xb20] ;  /* 0x0002c800ff067b82 */ /* 0x000f300000000800 */
[----:B------:R-:W3:Y:S01]  /*12b0*/  LDC R7, c[0x0][0xb0c] ;  /* 0x0002c300ff077b82 */ /* 0x000ee20000000800 */
[----:B-1----:R-:W-:-:S05]  /*12c0*/  IMAD.HI.U32 R4, R21, R4, RZ ;  /* 0x0000000415047227 */ /* 0x002fca00078e00ff */
[----:B------:R-:W-:Y:S01]  /*12d0*/  SHF.R.U32.HI R4, RZ, R5, R4 ;  /* 0x00000005ff047219 */ /* 0x000fe20000011604 */
[----:B--2---:R-:W-:Y:S01]  /*12e0*/  IMAD.HI.U32 R3, R20, R3, RZ ;  /* 0x0000000314037227 */ /* 0x004fe200078e00ff */
[----:B------:R-:W-:-:S04]  /*12f0*/  ISETP.NE.AND P0, PT, R2, 0x1, PT ;  /* 0x000000010200780c */ /* 0x000fc80003f05270 */
[----:B----4-:R-:W-:-:S04]  /*1300*/  SHF.R.U32.HI R3, RZ, R6, R3 ;  /* 0x00000006ff037219 */ /* 0x010fc80000011603 */
[----:B------:R-:W-:Y:S02]  /*1310*/  SEL R3, R20, R3, !P0 ;  /* 0x0000000314037207 */ /* 0x000fe40004000000 */
[----:B---3--:R-:W-:-:S04]  /*1320*/  ISETP.NE.AND P1, PT, R7, 0x1, PT ;  /* 0x000000010700780c */ /* 0x008fc80003f25270 */
[----:B------:R-:W-:-:S05]  /*1330*/  SEL R4, R21, R4, !P1 ;  /* 0x0000000415047207 */ /* 0x000fca0004800000 */
[----:B------:R-:W-:Y:S02]  /*1340*/  IMAD.IADD R5, R3, 0x1, -R4 ;  /* 0x0000000103057824 */ /* 0x000fe400078e0a04 */
[----:B------:R-:W-:Y:S02]  /*1350*/  IMAD.IADD R3, R4, 0x1, -R3 ;  /* 0x0000000104037824 */ /* 0x000fe400078e0a03 */
[----:B------:R-:W-:Y:S02]  /*1360*/  IMAD R21, R5, R7, R21 ;  /* 0x0000000705157224 */ /* 0x000fe400078e0215 */
[----:B------:R-:W-:-:S07]  /*1370*/  IMAD R20, R3, R2, R20 ;  /* 0x0000000203147224 */ /* 0x000fce00078e0214 */
.L_x_16:
[----:B------:R-:W-:Y:S01]  /*1380*/  BAR.SYNC.DEFER_BLOCKING 0x0 ;  /* 0x0000000000007b1d */ /* 0x000fe20000010000 */
[----:B------:R-:W-:Y:S01]  /*1390*/  UISETP.NE.AND UP1, UPT, UR8, 0x2, UPT ;  /* 0x000000020800788c */ /* 0x000fe2000bf25270 */
[----:B------:R-:W-:Y:S02]  /*13a0*/  ISETP.NE.OR P5, PT, R0, 0x2, !P5 ;  /* 0x000000020000780c */ /* 0x000fe40006fa5670 */
[----:B------:R-:W-:-:S06]  /*13b0*/  LOP3.LUT R2, R70, 0x1f, RZ, 0xc0, !PT ;  /* 0x0000001f46027812 */ /* 0x000fcc00078ec0ff */
[----:B------:R-:W-:Y:S05]  /*13c0*/  BRA.U UP1, `(.L_x_17) ;  /* 0x0000001101f47547 */ /* 0x000fea000b800000 */
[----:B------:R-:W1:Y:S01]  /*13d0*/  LDCU UR13, c[0x0][0x38c] ;  /* 0x00007180ff0d77ac */ /* 0x000e620008000800 */
[----:B------:R-:W2:Y:S01]  /*13e0*/  LDC R8, c[0x0][0x370] ;  /* 0x0000dc00ff087b82 */ /* 0x000ea20000000800 */
[----:B------:R-:W-:Y:S01]  /*13f0*/  PLOP3.LUT P1, PT, PT, PT, UP2, 0x80, 0x8 ;  /* 0x000000000008781c */ /* 0x000fe20003f2f028 */
[----:B------:R-:W-:Y:S01]  /*1400*/  IMAD.MOV.U32 R15, RZ, RZ, 0x1 ;  /* 0x00000001ff0f7424 */ /* 0x000fe200078e00ff */
[----:B------:R-:W-:Y:S01]  /*1410*/  ISETP.EQ.OR P4, PT, R2, RZ, P5 ;  /* 0x000000ff0200720c */ /* 0x000fe20002f82670 */
[----:B------:R-:W-:Y:S01]  /*1420*/  IMAD.MOV.U32 R14, RZ, RZ, RZ ;  /* 0x000000ffff0e7224 */ /* 0x000fe200078e00ff */
[----:B------:R-:W-:Y:S02]  /*1430*/  PLOP3.LUT P1, PT, P1, PT, PT, 0x8, 0x80 ;  /* 0x000000000080781c */ /* 0x000fe40000f2e170 */
[----:B------:R-:W-:Y:S01]  /*1440*/  CS2R R12, SRZ ;  /* 0x00000000000c7805 */ /* 0x000fe2000001ff00 */
[----:B------:R-:W-:Y:S01]  /*1450*/  IMAD.MOV.U32 R11, RZ, RZ, 0x1 ;  /* 0x00000001ff0b7424 */ /* 0x000fe200078e00ff */
[----:B------:R-:W4:Y:S01]  /*1460*/  LDC R0, c[0x0][0x374] ;  /* 0x0000dd00ff007b82 */ /* 0x000f220000000800 */
[----:B------:R-:W2:Y:S01]  /*1470*/  LDCU.64 UR22, c[0x0][0x348] ;  /* 0x00006900ff1677ac */ /* 0x000ea20008000a00 */
[----:B------:R-:W-:Y:S01]  /*1480*/  UMOV UR6, URZ ;  /* 0x000000ff00067c82 */ /* 0x000fe20008000000 */
[----:B-1----:R-:W-:-:S04]  /*1490*/  UIADD3 UR5, UPT, UPT, UR13, 0x7f, URZ ;  /* 0x0000007f0d057890 */ /* 0x002fc8000fffe0ff */
[----:B------:R-:W-:-:S04]  /*14a0*/  USHF.R.S32.HI UR4, URZ, 0x1f, UR5 ;  /* 0x0000001fff047899 */ /* 0x000fc80008011405 */
[----:B------:R-:W-:-:S04]  /*14b0*/  ULEA.HI UR4, UR4, UR5, URZ, 0x7 ;  /* 0x0000000504047291 */ /* 0x000fc8000f8f38ff */
[----:B------:R-:W-:Y:S02]  /*14c0*/  USHF.R.S32.HI UR15, URZ, 0x7, UR4 ;  /* 0x00000007ff0f7899 */ /* 0x000fe40008011404 */
[----:B------:R-:W-:Y:S02]  /*14d0*/  UIADD3 UR4, UPT, UPT, UR13, -0x1, URZ ;  /* 0xffffffff0d047890 */ /* 0x000fe4000fffe0ff */
[----:B------:R-:W-:Y:S02]  /*14e0*/  UISETP.LT.U32.AND UP0, UPT, UR15, 0x6, UPT ;  /* 0x000000060f00788c */ /* 0x000fe4000bf01070 */
[----:B------:R-:W-:Y:S02]  /*14f0*/  UISETP.GE.U32.AND UP1, UPT, UR4, -0xff, UPT ;  /* 0xffffff010400788c */ /* 0x000fe4000bf26070 */
[----:B------:R-:W-:Y:S02]  /*1500*/  USEL UR14, UR15, 0x6, UP0 ;  /* 0x000000060f0e7887 */ /* 0x000fe40008000000 */
[----:B------:R-:W-:-:S02]  /*1510*/  UIADD3 UR13, UPT, UPT, UR13, 0xfe, URZ ;  /* 0x000000fe0d0d7890 */ /* 0x000fc4000fffe0ff */
[----:B------:R-:W-:Y:S02]  /*1520*/  UIADD3 UR5, UPT, UPT, UR14, -0x1, URZ ;  /* 0xffffffff0e057890 */ /* 0x000fe4000fffe0ff */
[----:B------:R-:W-:-:S03]  /*1530*/  UIADD3 UR7, UPT, UPT, UR15, -UR14, URZ ;  /* 0x8000000e0f077290 */ /* 0x000fc6000fffe0ff */
[----:B------:R-:W-:-:S04]  /*1540*/  @UP1 UIADD3 UR5, UPT, UPT, UR14, URZ, URZ ;  /* 0x000000ff0e051290 */ /* 0x000fc8000fffe0ff */
[----:B--2---:R-:W-:-:S12]  /*1550*/  UIADD3 UR5, UPT, UPT, UR5, 0x1, URZ ;  /* 0x0000000105057890 */ /* 0x004fd8000fffe0ff */
.L_x_35:
[----:B------:R-:W-:Y:S01]  /*1560*/  UISETP.NE.AND UP0, UPT, UR37, URZ, UPT ;  /* 0x000000ff2500728c */ /* 0x000fe2000bf05270 */
[----:B------:R-:W1:Y:S08]  /*1570*/  S2UR UR37, SR_CgaCtaId ;  /* 0x00000000002579c3 */ /* 0x000e700000008800 */
[----:B------:R-:W-:Y:S05]  /*1580*/  BRA.U UP0, `(.L_x_18) ;  /* 0x0000000100347547 */ /* 0x000fea000b800000 */
[----:B------:R-:W2:Y:S01]  /*1590*/  S2R R2, SR_CgaCtaId ;  /* 0x0000000000027919 */ /* 0x000ea20000008800 */
[----:B------:R-:W-:-:S04]  /*15a0*/  MOV R3, 0x400 ;  /* 0x0000040000037802 */ /* 0x000fc80000000f00 */
[----:B--2---:R-:W-:Y:S02]  /*15b0*/  LEA R2, R2, R3, 0x18 ;  /* 0x0000000302027211 */ /* 0x004fe400078ec0ff */
[----:B------:R-:W-:-:S03]  /*15c0*/  SHF.L.U32 R3, R11, 0x1f, RZ ;  /* 0x0000001f0b037819 */ /* 0x000fc600000006ff */
[----:B------:R-:W-:-:S04]  /*15d0*/  IMAD R2, R12, 0x8, R2 ;  /* 0x000000080c027824 */ /* 0x000fc800078e0202 */
[----:B------:R-:W2:Y:S02]  /*15e0*/  SYNCS.PHASECHK.TRANS64.TRYWAIT P0, [R2+URZ+0x110], R3 ;  /* 0x00011003020075a7 */ /* 0x000ea400080011ff */
[----:B--2---:R-:W-:Y:S05]  /*15f0*/  @!P0 BRA `(.L_x_19) ;  /* 0x0000005800f88947 */ /* 0x004fea0003800000 */
.L_x_117:
[----:B------:R-:W-:Y:S01]  /*1600*/  VIADD R12, R12, 0x1 ;  /* 0x000000010c0c7836 */ /* 0x000fe20000000000 */
[----:B------:R2:W-:Y:S04]  /*1610*/  SYNCS.ARRIVE.TRANS64.A1T0 RZ, [R2+URZ+0x100], RZ ;  /* 0x000100ff02ff79a7 */ /* 0x0005e800081000ff */
[----:B------:R-:W-:-:S04]  /*1620*/  ISETP.NE.AND P0, PT, R12, 0x2, PT ;  /* 0x000000020c00780c */ /* 0x000fc80003f05270 */
[----:B------:R-:W-:Y:S02]  /*1630*/  SEL R12, R12, RZ, P0 ;  /* 0x000000ff0c0c7207 */ /* 0x000fe40000000000 */
[----:B--2---:R-:W-:-:S04]  /*1640*/  SEL R2, RZ, 0x1, P0 ;  /* 0x00000001ff027807 */ /* 0x004fc80000000000 */
[----:B------:R-:W-:-:S07]  /*1650*/  LOP3.LUT R11, R11, R2, RZ, 0x3c, !PT ;  /* 0x000000020b0b7212 */ /* 0x000fce00078e3cff */
.L_x_18:
[----:B------:R-:W-:Y:S01]  /*1660*/  UMOV UR4, 0x400 ;  /* 0x0000040000047882 */ /* 0x000fe20000000000 */
[----:B------:R-:W-:Y:S01]  /*1670*/  SHF.L.U32 R2, R15, 0x1f, RZ ;  /* 0x0000001f0f027819 */ /* 0x000fe200000006ff */
[----:B-1----:R-:W-:Y:S01]  /*1680*/  ULEA UR4, UR37, UR4, 0x18 ;  /* 0x0000000425047291 */ /* 0x002fe2000f8ec0ff */
[----:B------:R-:W-:Y:S01]  /*1690*/  R2UR UR35, R21 ;  /* 0x00000000152372ca */ /* 0x000fe200000e0000 */
[----:B------:R-:W-:Y:S01]  /*16a0*/  UISETP.GE.U32.AND UP0, UPT, UR13, 0xff, UPT ;  /* 0x000000ff0d00788c */ /* 0x000fe2000bf06070 */
[----:B------:R-:W-:Y:S01]  /*16b0*/  R2UR UR19, R20 ;  /* 0x00000000141372ca */ /* 0x000fe200000e0000 */
[----:B------:R-:W-:Y:S01]  /*16c0*/  ULEA UR8, UR6, UR4, 0x3 ;  /* 0x0000000406087291 */ /* 0x000fe2000f8e18ff */
[----:B------:R-:W-:-:S08]  /*16d0*/  UMOV UR29, URZ ;  /* 0x000000ff001d7c82 */ /* 0x000fd00008000000 */
[----:B------:R1:W2:Y:S01]  /*16e0*/  SYNCS.PHASECHK.TRANS64.TRYWAIT P0, [UR8+0x30], R2 ;  /* 0x00003002ff0075a7 */ /* 0x0002a20008001108 */
[----:B------:R-:W-:Y:S02]  /*16f0*/  USHF.L.U32 UR35, UR35, 0x6, URZ ;  /* 0x0000000623237899 */ /* 0x000fe400080006ff */
[----:B------:R-:W-:Y:S01]  /*1700*/  USHF.L.U32 UR19, UR19, 0x6, URZ ;  /* 0x0000000613137899 */ /* 0x000fe200080006ff */
[----:B------:R-:W-:Y:S11]  /*1710*/  BRA.U !UP0, `(.L_x_20) ;  /* 0x0000000108d47547 */ /* 0x000ff6000b800000 */
[----:B------:R-:W-:Y:S01]  /*1720*/  UMOV UR21, URZ ;  /* 0x000000ff00157c82 */ /* 0x000fe20008000000 */
[----:B------:R-:W-:-:S05]  /*1730*/  UMOV UR42, UR6 ;  /* 0x00000006002a7c82 */ /* 0x000fca0008000000 */
.L_x_25:
[----:B-1----:R-:W-:Y:S01]  /*1740*/  ULEA UR33, UR42, UR4, 0x3 ;  /* 0x000000042a217291 */ /* 0x002fe2000f8e18ff */
[----:B--2---:R-:W-:Y:S01]  /*1750*/  @!P5 MOV R3, 0x8000 ;  /* 0x000080000003d802 */ /* 0x004fe20000000f00 */
[----:B--2---:R-:W-:Y:S10]  /*1760*/  @P0 BRA `(.L_x_21) ;  /* 0x00000000000c0947 */ /* 0x004ff40003800000 */
[----:B------:R-:W-:-:S04]  /*1770*/  SHF.L.U32 R4, R15, 0x1f, RZ ;  /* 0x0000001f0f047819 */ /* 0x000fc800000006ff */
[----:B------:R-:W2:Y:S02]  /*1780*/  SYNCS.PHASECHK.TRANS64.TRYWAIT P0, [UR33+0x30], R4 ;  /* 0x00003004ff0075a7 */ /* 0x000ea40008001121 */
[----:B--2---:R-:W-:Y:S05]  /*1790*/  @!P0 BRA `(.L_x_22) ;  /* 0x0000005800a48947 */ /* 0x004fea0003800000 */
.L_x_21:
[----:B------:R2:W-:Y:S01]  /*17a0*/  @!P5 SYNCS.ARRIVE.TRANS64 RZ, [UR33], R3 ;  /* 0x00000003ffffd9a7 */ /* 0x0005e20008000021 */
[----:B------:R-:W-:Y:S04]  /*17b0*/  BSSY.RECONVERGENT B0, `(.L_x_23) ;  /* 0x0000003000007945 */ /* 0x000fe80003800200 */
[----:B------:R-:W-:Y:S05]  /*17c0*/  @P4 BRA `(.L_x_24) ;  /* 0x0000000000044947 */ /* 0x000fea0003800000 */
[----:B------:R-:W-:Y:S05]  /*17d0*/  BPT.TRAP 0x1 ;  /* 0x000000040000795c */ /* 0x000fea0000300000 */
.L_x_24:
[----:B------:R-:W-:Y:S05]  /*17e0*/  BSYNC.RECONVERGENT B0 ;  /* 0x0000000000007941 */ /* 0x000fea0003800200 */
.L_x_23:
[----:B------:R-:W-:Y:S02]  /*17f0*/  UIADD3 UR6, UPT, UPT, UR42, 0x1, URZ ;  /* 0x000000012a067890 */ /* 0x000fe4000fffe0ff */
[----:B------:R-:W-:Y:S02]  /*1800*/  UIADD3 UR40, UP1, UPT, UR22, 0x80, URZ ;  /* 0x0000008016287890 */ /* 0x000fe4000ff3e0ff */
[----:B------:R-:W-:Y:S02]  /*1810*/  UISETP.NE.AND UP0, UPT, UR6, 0x6, UPT ;  /* 0x000000060600788c */ /* 0x000fe4000bf05270 */
[----:B------:R-:W-:Y:S02]  /*1820*/  USHF.L.U32 UR34, UR21, 0x7, URZ ;  /* 0x0000000715227899 */ /* 0x000fe400080006ff */
[----:B------:R-:W-:Y:S02]  /*1830*/  USEL UR9, URZ, 0x1, UP0 ;  /* 0x00000001ff097887 */ /* 0x000fe40008000000 */
[----:B------:R-:W-:-:S02]  /*1840*/  USEL UR6, UR6, URZ, UP0 ;  /* 0x000000ff06067287 */ /* 0x000fc40008000000 */
[----:B------:R-:W-:Y:S02]  /*1850*/  UIADD3 UR38, UP0, UPT, UR22, 0x180, URZ ;  /* 0x0000018016267890 */ /* 0x000fe4000ff1e0ff */
[----:B------:R-:W-:Y:S01]  /*1860*/  ULEA UR8, UR6, UR4, 0x3 ;  /* 0x0000000406087291 */ /* 0x000fe2000f8e18ff */
[----:B------:R-:W-:Y:S01]  /*1870*/  LOP3.LUT R15, R15, UR9, RZ, 0x3c, !PT ;  /* 0x000000090f0f7c12 */ /* 0x000fe2000f8e3cff */
[----:B------:R-:W-:Y:S02]  /*1880*/  UIADD3.X UR41, UPT, UPT, URZ, UR23, URZ, UP1, !UPT ;  /* 0x00000017ff297290 */ /* 0x000fe40008ffe4ff */
[----:B------:R-:W-:Y:S01]  /*1890*/  UIADD3 UR26, UPT, UPT, UR34, 0x40, URZ ;  /* 0x00000040221a7890 */ /* 0x000fe2000fffe0ff */
[----:B-1----:R-:W-:Y:S01]  /*18a0*/  SHF.L.U32 R2, R15, 0x1f, RZ ;  /* 0x0000001f0f027819 */ /* 0x002fe200000006ff */
[----:B------:R-:W-:Y:S01]  /*18b0*/  UIADD3.X UR39, UPT, UPT, URZ, UR23, URZ, UP0, !UPT ;  /* 0x00000017ff277290 */ /* 0x000fe200087fe4ff */
[----:B------:R-:W-:Y:S02]  /*18c0*/  UMOV UR30, 0x0 ;  /* 0x00000000001e7882 */ /* 0x000fe40000000000 */
[----:B------:R1:W1:Y:S01]  /*18d0*/  SYNCS.PHASECHK.TRANS64.TRYWAIT P0, [UR8+0x30], R2 ;  /* 0x00003002ff0075a7 */ /* 0x0002620008001108 */
[----:B------:R-:W-:Y:S01]  /*18e0*/  ULEA UR8, UR42, UR4, 0xe ;  /* 0x000000042a087291 */ /* 0x000fe2000f8e70ff */
[----:B------:R-:W-:Y:S01]  /*18f0*/  UMOV UR31, 0x10000000 ;  /* 0x10000000001f7882 */ /* 0x000fe20000000000 */
[----:B------:R-:W-:-:S02]  /*1900*/  UMOV UR25, UR33 ;  /* 0x0000002100197c82 */ /* 0x000fc40008000000 */
[----:B------:R-:W-:Y:S02]  /*1910*/  UIADD3 UR32, UPT, UPT, UR8, 0x3400, URZ ;  /* 0x0000340008207890 */ /* 0x000fe4000fffe0ff */
[----:B------:R-:W-:Y:S02]  /*1920*/  UIADD3 UR24, UPT, UPT, UR8, 0x5400, URZ ;  /* 0x0000540008187890 */ /* 0x000fe4000fffe0ff */
[----:B------:R-:W-:Y:S02]  /*1930*/  UIADD3 UR16, UPT, UPT, UR8, 0x1b400, URZ ;  /* 0x0001b40008107890 */ /* 0x000fe4000fffe0ff */
[----:B------:R-:W-:Y:S01]  /*1940*/  UIADD3 UR8, UPT, UPT, UR8, 0x1d400, URZ ;  /* 0x0001d40008087890 */ /* 0x000fe2000fffe0ff */
[----:B------:R-:W-:Y:S01]  /*1950*/  UMOV UR27, UR35 ;  /* 0x00000023001b7c82 */ /* 0x000fe20008000000 */
[----:B------:R-:W-:Y:S01]  /*1960*/  UMOV UR28, UR36 ;  /* 0x00000024001c7c82 */ /* 0x000fe20008000000 */
[----:B------:R-:W-:Y:S01]  /*1970*/  UMOV UR17, UR33 ;  /* 0x0000002100117c82 */ /* 0x000fe20008000000 */
[----:B------:R-:W-:Y:S01]  /*1980*/  UMOV UR20, UR36 ;  /* 0x0000002400147c82 */ /* 0x000fe20008000000 */
[----:B------:R-:W-:Y:S01]  /*1990*/  UMOV UR18, UR34 ;  /* 0x0000002200127c82 */ /* 0x000fe20008000000 */
[----:B------:R1:W-:Y:S01]  /*19a0*/  UTMALDG.3D [UR32], [UR40], desc[UR30] ;  /* 0x00001e20280075b4 */ /* 0x0003e20008011000 */
[----:B------:R-:W-:Y:S01]  /*19b0*/  UMOV UR11, UR19 ;  /* 0x00000013000b7c82 */ /* 0x000fe20008000000 */
[----:B------:R-:W-:Y:S01]  /*19c0*/  UMOV UR12, UR36 ;  /* 0x00000024000c7c82 */ /* 0x000fe20008000000 */
[----:B------:R-:W-:Y:S01]  /*19d0*/  UMOV UR9, UR33 ;  /* 0x0000002100097c82 */ /* 0x000fe20008000000 */
[----:B------:R-:W-:Y:S01]  /*19e0*/  UMOV UR10, UR26 ;  /* 0x0000001a000a7c82 */ /* 0x000fe20008000000 */
[----:B------:R-:W-:Y:S01]  /*19f0*/  UIADD3 UR21, UPT, UPT, UR21, 0x1, URZ ;  /* 0x0000000115157890 */ /* 0x000fe2000fffe0ff */
[----:B------:R-:W-:Y:S01]  /*1a00*/  UMOV UR29, UR5 ;  /* 0x00000005001d7c82 */ /* 0x000fe20008000000 */
[----:B------:R1:W-:Y:S02]  /*1a10*/  UTMALDG.3D [UR24], [UR40], desc[UR30] ;  /* 0x00001e18280075b4 */ /* 0x0003e40008011000 */
[----:B------:R-:W-:Y:S01]  /*1a20*/  UISETP.NE.AND UP0, UPT, UR21, UR5, UPT ;  /* 0x000000051500728c */ /* 0x000fe2000bf05270 */
[----:B------:R-:W-:Y:S01]  /*1a30*/  UMOV UR42, UR6 ;  /* 0x00000006002a7c82 */ /* 0x000fe20008000000 */
[----:B------:R1:W-:Y:S01]  /*1a40*/  UTMALDG.3D [UR16], [UR38], desc[UR30] ;  /* 0x00001e10260075b4 */ /* 0x0003e20008011000 */
[----:B------:R1:W-:Y:S06]  /*1a50*/  UTMALDG.3D [UR8], [UR38], desc[UR30] ;  /* 0x00001e08260075b4 */ /* 0x0003ec0008011000 */
[----:B------:R-:W-:Y:S05]  /*1a60*/  BRA.U UP0, `(.L_x_25) ;  /* 0xfffffffd00347547 */ /* 0x000fea000b83ffff */
.L_x_20:
[----:B-1----:R-:W-:Y:S01]  /*1a70*/  ULEA UR8, UR6, UR4, 0x3 ;  /* 0x0000000406087291 */ /* 0x002fe2000f8e18ff */
[----:B------:R-:W-:Y:S01]  /*1a80*/  SHF.L.U32 R2, R15, 0x1f, RZ ;  /* 0x0000001f0f027819 */ /* 0x000fe200000006ff */
[----:B------:R-:W-:Y:S01]  /*1a90*/  @!P1 SYNCS.ARRIVE.TRANS64.A1T0 RZ, [UR4+0x98], RZ ;  /* 0x000098ffffff99a7 */ /* 0x000fe20008100004 */
[----:B------:R-:W-:-:S06]  /*1aa0*/  UISETP.GT.AND UP0, UPT, UR15, UR14, UPT ;  /* 0x0000000e0f00728c */ /* 0x000fcc000bf04270 */
[----:B--2---:R1:W2:Y:S03]  /*1ab0*/  SYNCS.PHASECHK.TRANS64.TRYWAIT P0, [UR8+0x30], R2 ;  /* 0x00003002ff0075a7 */ /* 0x0042a60008001108 */
[----:B------:R-:W-:Y:S05]  /*1ac0*/  BRA.U !UP0, `(.L_x_26) ;  /* 0x0000000108d07547 */ /* 0x000fea000b800000 */
[----:B------:R-:W-:Y:S01]  /*1ad0*/  UIADD3 UR21, UPT, UPT, UR7, UR29, URZ ;  /* 0x0000001d07157290 */ /* 0x000fe2000fffe0ff */
[----:B------:R-:W-:-:S11]  /*1ae0*/  UMOV UR42, UR6 ;  /* 0x00000006002a7c82 */ /* 0x000fd60008000000 */
.L_x_31:
[----:B-1----:R-:W-:Y:S01]  /*1af0*/  ULEA UR33, UR42, UR4, 0x3 ;  /* 0x000000042a217291 */ /* 0x002fe2000f8e18ff */
[----:B--2---:R-:W-:Y:S01]  /*1b00*/  @!P5 MOV R3, 0x8000 ;  /* 0x000080000003d802 */ /* 0x004fe20000000f00 */
[----:B--2---:R-:W-:Y:S10]  /*1b10*/  @P0 BRA `(.L_x_27) ;  /* 0x00000000000c0947 */ /* 0x004ff40003800000 */
[----:B------:R-:W-:-:S04]  /*1b20*/  SHF.L.U32 R4, R15, 0x1f, RZ ;  /* 0x0000001f0f047819 */ /* 0x000fc800000006ff */
[----:B------:R-:W2:Y:S02]  /*1b30*/  SYNCS.PHASECHK.TRANS64.TRYWAIT P0, [UR33+0x30], R4 ;  /* 0x00003004ff0075a7 */ /* 0x000ea40008001121 */
[----:B--2---:R-:W-:Y:S05]  /*1b40*/  @!P0 BRA `(.L_x_28) ;  /* 0x0000005400d08947 */ /* 0x004fea0003800000 */
.L_x_27:
[----:B------:R2:W-:Y:S01]  /*1b50*/  @!P5 SYNCS.ARRIVE.TRANS64 RZ, [UR33], R3 ;  /* 0x00000003ffffd9a7 */ /* 0x0005e20008000021 */
[----:B------:R-:W-:Y:S04]  /*1b60*/  BSSY.RECONVERGENT B0, `(.L_x_29) ;  /* 0x0000003000007945 */ /* 0x000fe80003800200 */
[----:B------:R-:W-:Y:S05]  /*1b70*/  @P4 BRA `(.L_x_30) ;  /* 0x0000000000044947 */ /* 0x000fea0003800000 */
[----:B------:R-:W-:Y:S05]  /*1b80*/  BPT.TRAP 0x1 ;  /* 0x000000040000795c */ /* 0x000fea0000300000 */
.L_x_30:
[----:B------:R-:W-:Y:S05]  /*1b90*/  BSYNC.RECONVERGENT B0 ;  /* 0x0000000000007941 */ /* 0x000fea0003800200 */
.L_x_29:
        /* <DEDUP_REMOVED lines=31> */
[----:B------:R-:W-:Y:S01]  /*1d90*/  UMOV UR10, UR26 ;  /* 0x0000001a000a7c82 */ /* 0x000fe20008000000 */
[----:B------:R-:W-:Y:S01]  /*1da0*/  UIADD3 UR29, UPT, UPT, UR29, 0x1, URZ ;  /* 0x000000011d1d7890 */ /* 0x000fe2000fffe0ff */
[----:B------:R1:W-:Y:S01]  /*1db0*/  UTMALDG.3D [UR24], [UR40], desc[UR30] ;  /* 0x00001e18280075b4 */ /* 0x0003e20008011000 */
[----:B------:R-:W-:-:S02]  /*1dc0*/  UMOV UR42, UR6 ;  /* 0x00000006002a7c82 */ /* 0x000fc40008000000 */
[----:B------:R-:W-:Y:S01]  /*1dd0*/  UISETP.NE.AND UP0, UPT, UR29, UR21, UPT ;  /* 0x000000151d00728c */ /* 0x000fe2000bf05270 */
[----:B------:R1:W-:Y:S01]  /*1de0*/  UTMALDG.3D [UR16], [UR38], desc[UR30] ;  /* 0x00001e10260075b4 */ /* 0x0003e20008011000 */
[----:B------:R1:W-:Y:S07]  /*1df0*/  UTMALDG.3D [UR8], [UR38], desc[UR30] ;  /* 0x00001e08260075b4 */ /* 0x0003ee0008011000 */
[----:B------:R-:W-:Y:S05]  /*1e00*/  BRA.U UP0, `(.L_x_31) ;  /* 0xfffffffd00387547 */ /* 0x000fea000b83ffff */
.L_x_26:
[C---:B-1----:R-:W-:Y:S01]  /*1e10*/  LEA R2, R14.reuse, UR4, 0x3 ;  /* 0x000000040e027c11 */ /* 0x042fe2000f8e18ff */
[----:B------:R-:W-:Y:S01]  /*1e20*/  NOP ;  /* 0x0000000000007918 */ /* 0x000fe20000000000 */
[----:B--2---:R-:W-:Y:S02]  /*1e30*/  SHF.L.U32 R3, R13, 0x1f, RZ ;  /* 0x0000001f0d037819 */ /* 0x004fe400000006ff */
[----:B------:R-:W-:Y:S02]  /*1e40*/  LEA R4, R14, UR4, 0x4 ;  /* 0x000000040e047c11 */ /* 0x000fe4000f8e20ff */
[----:B------:R-:W1:Y:S02]  /*1e50*/  SYNCS.PHASECHK.TRANS64.TRYWAIT P0, [R2+URZ+0xa0], R3 ;  /* 0x0000a003020075a7 */ /* 0x000e6400080011ff */
[----:B-1----:R-:W-:Y:S05]  /*1e60*/  @!P0 BRA `(.L_x_32) ;  /* 0x0000005400208947 */ /* 0x002fea0003800000 */
.L_x_120:
[----:B------:R-:W2:Y:S01]  /*1e70*/  LDS.128 R4, [R4+0x130] ;  /* 0x0001300004047984 */ /* 0x000ea20000000c00 */
[----:B---3--:R-:W-:Y:S01]  /*1e80*/  ISETP.GE.AND P0, PT, R26, 0x1, PT ;  /* 0x000000011a00780c */ /* 0x008fe20003f06270 */
[----:B-1----:R-:W-:Y:S01]  /*1e90*/  VIADD R2, R2, 0xb0 ;  /* 0x000000b002027836 */ /* 0x002fe20000000000 */
[----:B------:R-:W-:Y:S01]  /*1ea0*/  @!PT LDS RZ, [RZ] ;  /* 0x00000000fffff984 */ /* 0x000fe20000000800 */
[----:B------:R-:W-:Y:S01]  /*1eb0*/  @!PT LDS RZ, [RZ] ;  /* 0x00000000fffff984 */ /* 0x000fe20000000800 */
[----:B------:R-:W-:Y:S01]  /*1ec0*/  @!PT LDS RZ, [RZ] ;  /* 0x00000000fffff984 */ /* 0x000fe20000000800 */
[----:B------:R-:W-:Y:S01]  /*1ed0*/  @!PT LDS RZ, [RZ] ;  /* 0x00000000fffff984 */ /* 0x000fe20000000800 */
[----:B------:R1:W-:Y:S06]  /*1ee0*/  MEMBAR.ALL.CTA ;  /* 0x0000000000007992 */ /* 0x0003ec0000008000 */
[----:B-1----:R-:W1:Y:S01]  /*1ef0*/  FENCE.VIEW.ASYNC.S ;  /* 0x00000000000073c6 */ /* 0x002e620000000000 */
[----:B------:R-:W-:-:S04]  /*1f00*/  PRMT R2, RZ, 0x654, R2 ;  /* 0x00000654ff027816 */ /* 0x000fc80000000002 */
[----:B-1----:R1:W-:Y:S01]  /*1f10*/  SYNCS.ARRIVE.TRANS64.RED.A1T0 RZ, [R2+URZ], RZ ;  /* 0x000000ff02ff79a7 */ /* 0x0023e200081004ff */
[----:B--2---:R-:W-:-:S13]  /*1f20*/  LOP3.LUT P2, RZ, R6, 0x1, RZ, 0xc0, !PT ;  /* 0x0000000106ff7812 */ /* 0x004fda000784c0ff */
[----:B------:R-:W-:Y:S01]  /*1f30*/  @P2 SHF.R.U32.HI R3, RZ, 0x10, R5 ;  /* 0x00000010ff032819 */ /* 0x000fe20000011605 */
[----:B------:R-:W-:Y:S01]  /*1f40*/  VOTEU.ANY UP0, P2 ;  /* 0x0000000000ff7886 */ /* 0x000fe20001000100 */
[----:B------:R-:W-:Y:S02]  /*1f50*/  @P2 MOV R10, R4 ;  /* 0x00000004000a2202 */ /* 0x000fe40000000f00 */
[----:B------:R-:W-:Y:S02]  /*1f60*/  @P2 R2UR.BROADCAST UR8, R3 ;  /* 0x00000000030822ca */ /* 0x000fe400008e0000 */
[----:B------:R-:W-:-:S11]  /*1f70*/  @P2 LOP3.LUT R9, R5, 0xffff, RZ, 0xc0, !PT ;  /* 0x0000ffff05092812 */ /* 0x000fd600078ec0ff */
[----:B------:R-:W-:Y:S01]  /*1f80*/  @UP0 UMOV UR36, UR8 ;  /* 0x0000000800240c82 */ /* 0x000fe20008000000 */
[----:B-1----:R-:W-:Y:S05]  /*1f90*/  @!P0 BRA `(.L_x_33) ;  /* 0x0000000000b88947 */ /* 0x002fea0003800000 */
[----:B------:R-:W4:Y:S01]  /*1fa0*/  LDC.64 R4, c[0x0][0xb18] ;  /* 0x0002c600ff047b82 */ /* 0x000f220000000a00 */
[----:B------:R-:W-:-:S07]  /*1fb0*/  ISETP.NE.AND P3, PT, R26, 0x1, PT ;  /* 0x000000011a00780c */ /* 0x000fce0003f65270 */
[----:B------:R-:W1:Y:S08]  /*1fc0*/  LDC.64 R6, c[0x0][0xb10] ;  /* 0x0002c400ff067b82 */ /* 0x000e700000000a00 */
[----:B------:R-:W2:Y:S08]  /*1fd0*/  LDC R16, c[0x0][0xb20] ;  /* 0x0002c800ff107b82 */ /* 0x000eb00000000800 */
[----:B------:R-:W3:Y:S01]  /*1fe0*/  LDC R17, c[0x0][0xb0c] ;  /* 0x0002c300ff117b82 */ /* 0x000ee20000000800 */
[----:B----4-:R-:W-:Y:S01]  /*1ff0*/  IMAD.HI.U32 R19, R0, R5, RZ ;  /* 0x0000000500137227 */ /* 0x010fe200078e00ff */
[----:B------:R-:W-:-:S03]  /*2000*/  ISETP.NE.AND P0, PT, R4, 0x1, PT ;  /* 0x000000010400780c */ /* 0x000fc60003f05270 */
[----:B------:R-:W-:-:S03]  /*2010*/  IMAD.HI.U32 R5, R9, R5, RZ ;  /* 0x0000000509057227 */ /* 0x000fc600078e00ff */
[----:B------:R-:W4:Y:S01]  /*2020*/  LDC.64 R2, c[0x0][0xb28] ;  /* 0x0002ca00ff027b82 */ /* 0x000f220000000a00 */
[----:B-1----:R-:W-:-:S04]  /*2030*/  IMAD.HI.U32 R20, R8, R6, RZ ;  /* 0x0000000608147227 */ /* 0x002fc800078e00ff */
[----:B------:R-:W-:Y:S01]  /*2040*/  IMAD.HI.U32 R21, R10, R6, RZ ;  /* 0x000000060a157227 */ /* 0x000fe200078e00ff */
[----:B------:R-:W-:Y:S02]  /*2050*/  SHF.R.U32.HI R20, RZ, R7, R20 ;  /* 0x00000007ff147219 */ /* 0x000fe40000011614 */
[-C--:B--2---:R-:W-:Y:S02]  /*2060*/  SHF.R.U32.HI R19, RZ, R16.reuse, R19 ;  /* 0x00000010ff137219 */ /* 0x084fe40000011613 */
[----:B------:R-:W-:Y:S02]  /*2070*/  SHF.R.U32.HI R5, RZ, R16, R5 ;  /* 0x00000010ff057219 */ /* 0x000fe40000011605 */
[----:B------:R-:W-:Y:S02]  /*2080*/  SEL R19, R0, R19, !P0 ;  /* 0x0000001300137207 */ /* 0x000fe40004000000 */
[----:B------:R-:W-:Y:S02]  /*2090*/  SHF.R.U32.HI R21, RZ, R7, R21 ;  /* 0x00000007ff157219 */ /* 0x000fe40000011615 */
[----:B---3--:R-:W-:-:S02]  /*20a0*/  ISETP.NE.AND P1, PT, R17, 0x1, PT ;  /* 0x000000011100780c */ /* 0x008fc40003f25270 */
[----:B------:R-:W-:Y:S02]  /*20b0*/  SEL R5, R9, R5, !P0 ;  /* 0x0000000509057207 */ /* 0x000fe40004000000 */
[----:B------:R-:W-:Y:S02]  /*20c0*/  SEL R20, R8, R20, !P1 ;  /* 0x0000001408147207 */ /* 0x000fe40004800000 */
[----:B------:R-:W-:Y:S01]  /*20d0*/  SEL R21, R10, R21, !P1 ;  /* 0x000000150a157207 */ /* 0x000fe20004800000 */
[----:B----4-:R-:W-:-:S04]  /*20e0*/  IMAD.HI.U32 R18, R19, R2, RZ ;  /* 0x0000000213127227 */ /* 0x010fc800078e00ff */
        /* <DEDUP_REMOVED lines=10> */
[----:B------:R-:W-:-:S04]  /*2190*/  @!P0 IMAD.HI.U32 R7, R21, R2, RZ ;  /* 0x0000000215078227 */ /* 0x000fc800078e00ff */
[----:B------:R-:W-:Y:S01]  /*21a0*/  IMAD.MOV R2, RZ, RZ, -R6 ;  /* 0x000000ffff027224 */ /* 0x000fe200078e0a06 */
[----:B------:R-:W-:Y:S02]  /*21b0*/  @!P0 SHF.R.U32.HI R3, RZ, R3, R7 ;  /* 0x00000003ff038219 */ /* 0x000fe40000011607 */
[----:B------:R-:W-:Y:S01]  /*21c0*/  IADD3 R7, PT, PT, -R5, RZ, RZ ;  /* 0x000000ff05077210 */ /* 0x000fe20007ffe1ff */
[----:B------:R-:W-:Y:S01]  /*21d0*/  IMAD R2, R26, R2, R5 ;  /* 0x000000021a027224 */ /* 0x000fe200078e0205 */
        /* <DEDUP_REMOVED lines=10> */
.L_x_33:
[----:B------:R-:W1:Y:S02]  /*2280*/  LDCU UR8, c[0x0][0xb30] ;  /* 0x00016600ff0877ac */ /* 0x000e640008000800 */
[----:B-1----:R-:W-:-:S09]  /*2290*/  UISETP.NE.AND UP0, UPT, UR8, 0x1, UPT ;  /* 0x000000010800788c */ /* 0x002fd2000bf05270 */
[----:B------:R-:W-:Y:S05]  /*22a0*/  BRA.U UP0, `(.L_x_34) ;  /* 0x0000000100407547 */ /* 0x000fea000b800000 */
[----:B------:R-:W1:Y:S08]  /*22b0*/  LDC.64 R4, c[0x0][0xb10] ;  /* 0x0002c400ff047b82 */ /* 0x000e700000000a00 */
[----:B------:R-:W2:Y:S08]  /*22c0*/  LDC.64 R2, c[0x0][0xb18] ;  /* 0x0002c600ff027b82 */ /* 0x000eb00000000a00 */
[----:B------:R-:W3:Y:S08]  /*22d0*/  LDC R6, c[0x0][0xb20] ;  /* 0x0002c800ff067b82 */ /* 0x000ef00000000800 */
[----:B------:R-:W4:Y:S01]  /*22e0*/  LDC R7, c[0x0][0xb0c] ;  /* 0x0002c300ff077b82 */ /* 0x000f220000000800 */
[----:B-1----:R-:W-:-:S05]  /*22f0*/  IMAD.HI.U32 R4, R10, R4, RZ ;  /* 0x000000040a047227 */ /* 0x002fca00078e00ff */
[----:B------:R-:W-:Y:S01]  /*2300*/  SHF.R.U32.HI R4, RZ, R5, R4 ;  /* 0x00000005ff047219 */ /* 0x000fe20000011604 */
[----:B--2---:R-:W-:Y:S01]  /*2310*/  IMAD.HI.U32 R3, R9, R3, RZ ;  /* 0x0000000309037227 */ /* 0x004fe200078e00ff */
[----:B------:R-:W-:-:S04]  /*2320*/  ISETP.NE.AND P0, PT, R2, 0x1, PT ;  /* 0x000000010200780c */ /* 0x000fc80003f05270 */
[----:B---3--:R-:W-:-:S04]  /*2330*/  SHF.R.U32.HI R3, RZ, R6, R3 ;  /* 0x00000006ff037219 */ /* 0x008fc80000011603 */
[----:B------:R-:W-:Y:S02]  /*2340*/  SEL R3, R9, R3, !P0 ;  /* 0x0000000309037207 */ /* 0x000fe40004000000 */
[----:B----4-:R-:W-:-:S04]  /*2350*/  ISETP.NE.AND P1, PT, R7, 0x1, PT ;  /* 0x000000010700780c */ /* 0x010fc80003f25270 */
[----:B------:R-:W-:-:S05]  /*2360*/  SEL R4, R10, R4, !P1 ;  /* 0x000000040a047207 */ /* 0x000fca0004800000 */
[----:B------:R-:W-:Y:S02]  /*2370*/  IMAD.IADD R5, R3, 0x1, -R4 ;  /* 0x0000000103057824 */ /* 0x000fe400078e0a04 */
[----:B------:R-:W-:Y:S02]  /*2380*/  IMAD.IADD R3, R4, 0x1, -R3 ;  /* 0x0000000104037824 */ /* 0x000fe400078e0a03 */
[----:B------:R-:W-:Y:S02]  /*2390*/  IMAD R10, R5, R7, R10 ;  /* 0x00000007050a7224 */ /* 0x000fe400078e020a */
[----:B------:R-:W-:-:S07]  /*23a0*/  IMAD R9, R3, R2, R9 ;  /* 0x0000000203097224 */ /* 0x000fce00078e0209 */
.L_x_34:
[----:B------:R-:W-:Y:S01]  /*23b0*/  VIADD R14, R14, 0x1 ;  /* 0x000000010e0e7836 */ /* 0x000fe20000000000 */
[----:B------:R-:W-:Y:S01]  /*23c0*/  PLOP3.LUT P1, PT, PT, PT, PT, 0x80, 0x8 ;  /* 0x000000000008781c */ /* 0x000fe20003f2f070 */
[----:B------:R-:W-:Y:S02]  /*23d0*/  IMAD.IADD R21, R10, 0x1, R59 ;  /* 0x000000010a157824 */ /* 0x000fe400078e023b */
[----:B------:R-:W-:Y:S01]  /*23e0*/  IMAD.IADD R20, R9, 0x1, R58 ;  /* 0x0000000109147824 */ /* 0x000fe200078e023a */
[----:B------:R-:W-:-:S04]  /*23f0*/  ISETP.NE.AND P0, PT, R14, 0x2, PT ;  /* 0x000000020e00780c */ /* 0x000fc80003f05270 */
[----:B------:R-:W-:Y:S02]  /*2400*/  SEL R2, RZ, 0x1, P0 ;  /* 0x00000001ff027807 */ /* 0x000fe40000000000 */
[----:B------:R-:W-:Y:S02]  /*2410*/  SEL R14, R14, RZ, P0 ;  /* 0x000000ff0e0e7207 */ /* 0x000fe40000000000 */
[----:B------:R-:W-:Y:S01]  /*2420*/  LOP3.LUT R13, R13, R2, RZ, 0x3c, !PT ;  /* 0x000000020d0d7212 */ /* 0x000fe200078e3cff */
[----:B------:R-:W-:Y:S06]  /*2430*/  @P2 BRA `(.L_x_35) ;  /* 0xfffffff000482947 */ /* 0x000fec000383ffff */
[----:B------:R-:W-:Y:S01]  /*2440*/  UIADD3 UR4, UPT, UPT, UR4, 0x30, URZ ;  /* 0x0000003004047890 */ /* 0x000fe2000fffe0ff */
[----:B------:R-:W-:-:S03]  /*2450*/  SHF.L.U32 R2, R15, 0x1f, RZ ;  /* 0x0000001f0f027819 */ /* 0x000fc600000006ff */
[----:B------:R-:W-:-:S09]  /*2460*/  ULEA UR5, UR6, UR4, 0x3 ;  /* 0x0000000406057291 */ /* 0x000fd2000f8e18ff */
[----:B------:R-:W1:Y:S02]  /*2470*/  SYNCS.PHASECHK.TRANS64.TRYWAIT P0, [UR5], R2 ;  /* 0x00000002ff0075a7 */ /* 0x000e640008001105 */
[----:B-1----:R-:W-:Y:S05]  /*2480*/  @!P0 BRA `(.L_x_36) ;  /* 0x0000004c00ac8947 */ /* 0x002fea0003800000 */
.L_x_122:
[----:B------:R-:W-:-:S04]  /*2490*/  UIADD3 UR6, UPT, UPT, UR6, 0x1, URZ ;  /* 0x0000000106067890 */ /* 0x000fc8000fffe0ff */
[----:B------:R-:W-:-:S04]  /*24a0*/  UISETP.NE.AND UP0, UPT, UR6, 0x6, UPT ;  /* 0x000000060600788c */ /* 0x000fc8000bf05270 */
[----:B------:R-:W-:Y:S02]  /*24b0*/  USEL UR7, URZ, 0x1, UP0 ;  /* 0x00000001ff077887 */ /* 0x000fe40008000000 */
[----:B------:R-:W-:-:S04]  /*24c0*/  USEL UR6, UR6, URZ, UP0 ;  /* 0x000000ff06067287 */ /* 0x000fc80008000000 */
[----:B------:R-:W-:Y:S01]  /*24d0*/  ULEA UR5, UR6, UR4, 0x3 ;  /* 0x0000000406057291 */ /* 0x000fe2000f8e18ff */
[----:B-1----:R-:W-:-:S04]  /*24e0*/  LOP3.LUT R2, R15, UR7, RZ, 0x3c, !PT ;  /* 0x000000070f027c12 */ /* 0x002fc8000f8e3cff */
[----:B------:R-:W-:-:S04]  /*24f0*/  SHF.L.U32 R3, R2, 0x1f, RZ ;  /* 0x0000001f02037819 */ /* 0x000fc800000006ff */
[----:B------:R-:W1:Y:S02]  /*2500*/  SYNCS.PHASECHK.TRANS64.TRYWAIT P0, [UR5], R3 ;  /* 0x00000003ff0075a7 */ /* 0x000e640008001105 */
[----:B-1----:R-:W-:Y:S05]  /*2510*/  @!P0 BRA `(.L_x_37) ;  /* 0x0000004c00a08947 */ /* 0x002fea0003800000 */
.L_x_124:
[----:B------:R-:W-:-:S04]  /*2520*/  UIADD3 UR6, UPT, UPT, UR6, 0x1, URZ ;  /* 0x0000000106067890 */ /* 0x000fc8000fffe0ff */
[----:B------:R-:W-:-:S04]  /*2530*/  UISETP.NE.AND UP0, UPT, UR6, 0x6, UPT ;  /* 0x000000060600788c */ /* 0x000fc8000bf05270 */
[----:B------:R-:W-:Y:S02]  /*2540*/  USEL UR7, URZ, 0x1, UP0 ;  /* 0x00000001ff077887 */ /* 0x000fe40008000000 */
[----:B------:R-:W-:-:S04]  /*2550*/  USEL UR6, UR6, URZ, UP0 ;  /* 0x000000ff06067287 */ /* 0x000fc80008000000 */
[----:B------:R-:W-:Y:S01]  /*2560*/  ULEA UR5, UR6, UR4, 0x3 ;  /* 0x0000000406057291 */ /* 0x000fe2000f8e18ff */
[----:B------:R-:W-:-:S04]  /*2570*/  LOP3.LUT R2, R2, UR7, RZ, 0x3c, !PT ;  /* 0x0000000702027c12 */ /* 0x000fc8000f8e3cff */
[----:B-1----:R-:W-:-:S04]  /*2580*/  SHF.L.U32 R3, R2, 0x1f, RZ ;  /* 0x0000001f02037819 */ /* 0x002fc800000006ff */
[----:B------:R-:W1:Y:S02]  /*2590*/  SYNCS.PHASECHK.TRANS64.TRYWAIT P0, [UR5], R3 ;  /* 0x00000003ff0075a7 */ /* 0x000e640008001105 */
[----:B-1----:R-:W-:Y:S05]  /*25a0*/  @!P0 BRA `(.L_x_38) ;  /* 0x0000004c00948947 */ /* 0x002fea0003800000 */
.L_x_126:
        /* <DEDUP_REMOVED lines=9> */
.L_x_128:
        /* <DEDUP_REMOVED lines=9> */
.L_x_130:
[----:B------:R-:W-:-:S04]  /*26d0*/  UIADD3 UR6, UPT, UPT, UR6, 0x1, URZ ;  /* 0x0000000106067890 */ /* 0x000fc8000fffe0ff */
[----:B------:R-:W-:-:S04]  /*26e0*/  UISETP.NE.AND UP0, UPT, UR6, 0x6, UPT ;  /* 0x000000060600788c */ /* 0x000fc8000bf05270 */
[----:B------:R-:W-:Y:S02]  /*26f0*/  USEL UR5, URZ, 0x1, UP0 ;  /* 0x00000001ff057887 */ /* 0x000fe40008000000 */
[----:B------:R-:W-:-:S04]  /*2700*/  USEL UR6, UR6, URZ, UP0 ;  /* 0x000000ff06067287 */ /* 0x000fc80008000000 */
[----:B------:R-:W-:Y:S01]  /*2710*/  ULEA UR6, UR6, UR4, 0x3 ;  /* 0x0000000406067291 */ /* 0x000fe2000f8e18ff */
[----:B------:R-:W-:-:S04]  /*2720*/  LOP3.LUT R2, R2, UR5, RZ, 0x3c, !PT ;  /* 0x0000000502027c12 */ /* 0x000fc8000f8e3cff */
[----:B------:R-:W-:Y:S01]  /*2730*/  SHF.L.U32 R2, R2, 0x1f, RZ ;  /* 0x0000001f02027819 */ /* 0x000fe200000006ff */
[----:B-1--4-:R-:W-:-:S07]  /*2740*/  IMAD.U32 R0, RZ, RZ, UR6 ;  /* 0x00000006ff007e24 */ /* 0x012fce000f8e00ff */
.L_x_41:
[----:B-1----:R1:W2:Y:S02]  /*2750*/  SYNCS.PHASECHK.TRANS64.TRYWAIT P0, [R0+URZ], R2 ;  /* 0x00000002000075a7 */ /* 0x0022a400080011ff */
[----:B--2---:R-:W-:Y:S05]  /*2760*/  @!P0 NANOSLEEP.SYNCS 0x989680 ;  /* 0x009896800000895d */ /* 0x004fea0003900000 */
[----:B------:R-:W2:Y:S02]  /*2770*/  @!P0 SYNCS.PHASECHK.TRANS64 P0, [R0+URZ], R2 ;  /* 0x00000002000085a7 */ /* 0x000ea400080010ff */
[----:B--2---:R-:W-:Y:S05]  /*2780*/  @P0 EXIT ;  /* 0x000000000000094d */ /* 0x004fea0003800000 */
[----:B------:R-:W-:Y:S05]  /*2790*/  BRA `(.L_x_41) ;  /* 0xfffffffc00ec7947 */ /* 0x000fea000383ffff */
.L_x_17:
[----:B------:R-:W-:-:S04]  /*27a0*/  UISETP.NE.AND UP1, UPT, UR37, URZ, UPT ;  /* 0x000000ff2500728c */ /* 0x000fc8000bf25270 */
[----:B------:R-:W-:-:S09]  /*27b0*/  UISETP.NE.OR UP1, UPT, UR8, 0x1, UP1 ;  /* 0x000000010800788c */ /* 0x000fd20008f25670 */
[----:B------:R-:W-:Y:S05]  /*27c0*/  BRA.U UP1, `(.L_x_42) ;  /* 0x0000000501487547 */ /* 0x000fea000b800000 */
[----:B------:R-:W-:Y:S01]  /*27d0*/  ISETP.NE.AND P2, PT, R2, RZ, PT ;  /* 0x000000ff0200720c */ /* 0x000fe20003f45270 */
[----:B------:R-:W-:Y:S01]  /*27e0*/  IMAD.MOV.U32 R12, RZ, RZ, 0x1 ;  /* 0x00000001ff0c7424 */ /* 0x000fe200078e00ff */
[----:B------:R-:W-:Y:S02]  /*27f0*/  CS2R R10, SRZ ;  /* 0x00000000000a7805 */ /* 0x000fe4000001ff00 */
[----:B------:R-:W-:Y:S01]  /*2800*/  CS2R R8, SRZ ;  /* 0x0000000000087805 */ /* 0x000fe2000001ff00 */
[----:B------:R-:W-:Y:S01]  /*2810*/  UMOV UR4, 0x400 ;  /* 0x0000040000047882 */ /* 0x000fe20000000000 */
[----:B------:R-:W-:Y:S01]  /*2820*/  UMOV UR6, URZ ;  /* 0x000000ff00067c82 */ /* 0x000fe20008000000 */
[----:B------:R-:W-:-:S12]  /*2830*/  ULEA UR37, UR37, UR4, 0x18 ;  /* 0x0000000425257291 */ /* 0x000fd8000f8ec0ff */
.L_x_46:
[----:B------:R-:W-:Y:S02]  /*2840*/  LEA R0, R8, UR37, 0x3 ;  /* 0x0000002508007c11 */ /* 0x000fe4000f8e18ff */
[----:B------:R-:W-:-:S03]  /*2850*/  SHF.L.U32 R4, R9, 0x1f, RZ ;  /* 0x0000001f09047819 */ /* 0x000fc600000006ff */
[----:B------:R-:W-:Y:S01]  /*2860*/  VIADD R5, R0, 0x110 ;  /* 0x0000011000057836 */ /* 0x000fe20000000000 */
[----:B------:R-:W1:Y:S02]  /*2870*/  SYNCS.PHASECHK.TRANS64.TRYWAIT P0, [R0+URZ+0x100], R4 ;  /* 0x00010004000075a7 */ /* 0x000e6400080011ff */
[----:B-1----:R-:W-:Y:S05]  /*2880*/  @!P0 BRA `(.L_x_43) ;  /* 0x0000004c00248947 */ /* 0x002fea0003800000 */
.L_x_131:
[----:B------:R-:W-:Y:S01]  /*2890*/  ULEA UR5, UR6, UR37, 0x3 ;  /* 0x0000002506057291 */ /* 0x000fe2000f8e18ff */
[----:B-1----:R-:W-:Y:S01]  /*28a0*/  PRMT R0, RZ, 0x654, R5 ;  /* 0x00000654ff007816 */ /* 0x002fe20000000005 */
[----:B------:R-:W-:Y:S01]  /*28b0*/  @!P2 IMAD.MOV.U32 R4, RZ, RZ, 0x10 ;  /* 0x00000010ff04a424 */ /* 0x000fe200078e00ff */
[----:B------:R-:W-:Y:S01]  /*28c0*/  SHF.L.U32 R5, R12, 0x1f, RZ ;  /* 0x0000001f0c057819 */ /* 0x000fe200000006ff */
[----:B------:R-:W-:Y:S01]  /*28d0*/  UIADD3 UR4, UPT, UPT, UR5, 0xa0, URZ ;  /* 0x000000a005047890 */ /* 0x000fe2000fffe0ff */
[----:B------:R1:W-:Y:S05]  /*28e0*/  SYNCS.ARRIVE.TRANS64.RED.A1T0 RZ, [R0+URZ], RZ ;  /* 0x000000ff00ff79a7 */ /* 0x0003ea00081004ff */
[----:B------:R-:W-:Y:S01]  /*28f0*/  IMAD.U32 R6, RZ, RZ, UR4 ;  /* 0x00000004ff067e24 */ /* 0x000fe2000f8e00ff */
[----:B------:R-:W2:Y:S04]  /*2900*/  SYNCS.PHASECHK.TRANS64.TRYWAIT P0, [UR5+0xb0], R5 ;  /* 0x0000b005ff0075a7 */ /* 0x000ea80008001105 */
[----:B------:R-:W-:Y:S01]  /*2910*/  PRMT R6, R2, 0x654, R6 ;  /* 0x0000065402067816 */ /* 0x000fe20000000006 */
[----:B-12---:R-:W-:Y:S06]  /*2920*/  @!P0 BRA `(.L_x_44) ;  /* 0x0000004c00108947 */ /* 0x006fec0003800000 */
.L_x_133:
[----:B------:R-:W-:Y:S01]  /*2930*/  ULEA UR4, UR6, UR37, 0x4 ;  /* 0x0000002506047291 */ /* 0x000fe2000f8e20ff */
[----:B------:R-:W-:Y:S01]  /*2940*/  SEL R3, R6, R3, !P2 ;  /* 0x0000000306037207 */ /* 0x000fe20005000000 */
[----:B------:R-:W-:Y:S01]  /*2950*/  UIADD3 UR5, UPT, UPT, UR5, 0xa0, URZ ;  /* 0x000000a005057890 */ /* 0x000fe2000fffe0ff */
[----:B-1----:R-:W-:Y:S01]  /*2960*/  LEA R0, R11, UR37, 0x3 ;  /* 0x000000250b007c11 */ /* 0x002fe2000f8e18ff */
[----:B------:R-:W-:Y:S01]  /*2970*/  UIADD3 UR4, UPT, UPT, UR4, 0x130, URZ ;  /* 0x0000013004047890 */ /* 0x000fe2000fffe0ff */
[----:B------:R1:W-:Y:S01]  /*2980*/  @!P2 SYNCS.ARRIVE.TRANS64.RED RZ, [R3+URZ], R4 ;  /* 0x0000000403ffa9a7 */ /* 0x0003e200080004ff */
[----:B------:R-:W-:Y:S01]  /*2990*/  UIADD3 UR6, UPT, UPT, UR6, 0x1, URZ ;  /* 0x0000000106067890 */ /* 0x000fe2000fffe0ff */
[----:B------:R-:W-:-:S03]  /*29a0*/  VIADD R8, R8, 0x1 ;  /* 0x0000000108087836 */ /* 0x000fc60000000000 */
[----:B------:R-:W-:Y:S02]  /*29b0*/  UISETP.NE.AND UP0, UPT, UR6, 0x2, UPT ;  /* 0x000000020600788c */ /* 0x000fe4000bf05270 */
[----:B------:R-:W-:Y:S01]  /*29c0*/  ISETP.NE.AND P0, PT, R8, 0x2, PT ;  /* 0x000000020800780c */ /* 0x000fe20003f05270 */
[----:B------:R-:W-:Y:S06]  /*29d0*/  UGETNEXTWORKID.BROADCAST [UR4], [UR5] ;  /* 0x00000000040073ca */ /* 0x000fec0008000100 */
[----:B------:R-:W-:Y:S02]  /*29e0*/  USEL UR4, URZ, 0x1, UP0 ;  /* 0x00000001ff047887 */ /* 0x000fe40008000000 */
[----:B------:R-:W-:-:S04]  /*29f0*/  USEL UR6, UR6, URZ, UP0 ;  /* 0x000000ff06067287 */ /* 0x000fc80008000000 */
[----:B------:R-:W-:Y:S02]  /*2a00*/  LOP3.LUT R12, R12, UR4, RZ, 0x3c, !PT ;  /* 0x000000040c0c7c12 */ /* 0x000fe4000f8e3cff */
[----:B-1----:R-:W-:-:S04]  /*2a10*/  SHF.L.U32 R4, R10, 0x1f, RZ ;  /* 0x0000001f0a047819 */ /* 0x002fc800000006ff */
[----:B------:R-:W1:Y:S02]  /*2a20*/  SYNCS.PHASECHK.TRANS64.TRYWAIT P1, [R0+URZ+0xa0], R4 ;  /* 0x0000a004000075a7 */ /* 0x000e6400080211ff */
[----:B-1----:R-:W-:Y:S05]  /*2a30*/  @!P1 BRA `(.L_x_45) ;  /* 0x0000004800e49947 */ /* 0x002fea0003800000 */
.L_x_134:
[C---:B-1----:R-:W-:Y:S01]  /*2a40*/  LEA R4, R11.reuse, UR37, 0x4 ;  /* 0x000000250b047c11 */ /* 0x042fe2000f8e20ff */
[----:B------:R-:W-:Y:S01]  /*2a50*/  VIADD R0, R0, 0xb0 ;  /* 0x000000b000007836 */ /* 0x000fe20000000000 */
[----:B------:R-:W-:Y:S01]  /*2a60*/  SEL R8, R8, RZ, P0 ;  /* 0x000000ff08087207 */ /* 0x000fe20000000000 */
[----:B------:R-:W-:-:S03]  /*2a70*/  VIADD R11, R11, 0x1 ;  /* 0x000000010b0b7836 */ /* 0x000fc60000000000 */
[----:B------:R-:W1:Y:S01]  /*2a80*/  LDS.128 R4, [R4+0x130] ;  /* 0x0001300004047984 */ /* 0x000e620000000c00 */
[----:B------:R-:W-:Y:S02]  /*2a90*/  PRMT R0, RZ, 0x654, R0 ;  /* 0x00000654ff007816 */ /* 0x000fe40000000000 */
[C---:B------:R-:W-:Y:S01]  /*2aa0*/  ISETP.NE.AND P1, PT, R11.reuse, 0x2, PT ;  /* 0x000000020b00780c */ /* 0x040fe20003f25270 */
[----:B------:R-:W-:Y:S01]  /*2ab0*/  @!PT LDS RZ, [RZ] ;  /* 0x00000000fffff984 */ /* 0x000fe20000000800 */
[----:B------:R-:W-:Y:S01]  /*2ac0*/  @!PT LDS RZ, [RZ] ;  /* 0x00000000fffff984 */ /* 0x000fe20000000800 */
[----:B------:R-:W-:Y:S01]  /*2ad0*/  @!PT LDS RZ, [RZ] ;  /* 0x00000000fffff984 */ /* 0x000fe20000000800 */
[----:B------:R-:W-:Y:S01]  /*2ae0*/  @!PT LDS RZ, [RZ] ;  /* 0x00000000fffff984 */ /* 0x000fe20000000800 */
[----:B------:R2:W-:Y:S06]  /*2af0*/  MEMBAR.ALL.CTA ;  /* 0x0000000000007992 */ /* 0x0005ec0000008000 */
[----:B--2---:R-:W2:Y:S01]  /*2b00*/  FENCE.VIEW.ASYNC.S ;  /* 0x00000000000073c6 */ /* 0x004ea20000000000 */
[----:B------:R-:W-:Y:S01]  /*2b10*/  SEL R11, R11, RZ, P1 ;  /* 0x000000ff0b0b7207 */ /* 0x000fe20000800000 */
[----:B--2---:R2:W-:Y:S01]  /*2b20*/  SYNCS.ARRIVE.TRANS64.RED.A1T0 RZ, [R0+URZ], RZ ;  /* 0x000000ff00ff79a7 */ /* 0x0045e200081004ff */
[----:B-1----:R-:W-:-:S02]  /*2b30*/  LOP3.LUT P3, RZ, R6, 0x1, RZ, 0xc0, !PT ;  /* 0x0000000106ff7812 */ /* 0x002fc4000786c0ff */
[----:B------:R-:W-:-:S04]  /*2b40*/  SEL R4, RZ, 0x1, P1 ;  /* 0x00000001ff047807 */ /* 0x000fc80000800000 */
[----:B------:R-:W-:Y:S02]  /*2b50*/  LOP3.LUT R10, R10, R4, RZ, 0x3c, !PT ;  /* 0x000000040a0a7212 */ /* 0x000fe400078e3cff */
[----:B--2---:R-:W-:-:S04]  /*2b60*/  SEL R0, RZ, 0x1, P0 ;  /* 0x00000001ff007807 */ /* 0x004fc80000000000 */
[----:B------:R-:W-:Y:S01]  /*2b70*/  LOP3.LUT R9, R9, R0, RZ, 0x3c, !PT ;  /* 0x0000000009097212 */ /* 0x000fe200078e3cff */
[----:B------:R-:W-:Y:S06]  /*2b80*/  @P3 BRA `(.L_x_46) ;  /* 0xfffffffc002c3947 */ /* 0x000fec000383ffff */
[----:B------:R-:W-:Y:S01]  /*2b90*/  ULEA UR5, UR6, UR37, 0x3 ;  /* 0x0000002506057291 */ /* 0x000fe2000f8e18ff */
[----:B------:R-:W-:-:S08]  /*2ba0*/  SHF.L.U32 R2, R12, 0x1f, RZ ;  /* 0x0000001f0c027819 */ /* 0x000fd000000006ff */
[----:B------:R-:W1:Y:S02]  /*2bb0*/  SYNCS.PHASECHK.TRANS64 P0, [UR5+0xb0], R2 ;  /* 0x0000b002ff0075a7 */ /* 0x000e640008001005 */
[----:B-1----:R-:W-:Y:S05]  /*2bc0*/  @P0 BRA `(.L_x_47) ;  /* 0x0000000000080947 */ /* 0x002fea0003800000 */
[----:B------:R-:W1:Y:S02]  /*2bd0*/  SYNCS.PHASECHK.TRANS64.TRYWAIT P0, [UR5+0xb0], R2 ;  /* 0x0000b002ff0075a7 */ /* 0x000e640008001105 */
[----:B-1----:R-:W-:Y:S05]  /*2be0*/  @!P0 BRA `(.L_x_48) ;  /* 0x00000048008c8947 */ /* 0x002fea0003800000 */
.L_x_47:
[----:B------:R-:W-:-:S04]  /*2bf0*/  UIADD3 UR4, UPT, UPT, UR6, 0x1, URZ ;  /* 0x0000000106047890 */ /* 0x000fc8000fffe0ff */
[----:B------:R-:W-:-:S04]  /*2c00*/  UISETP.NE.AND UP0, UPT, UR4, 0x2, UPT ;  /* 0x000000020400788c */ /* 0x000fc8000bf05270 */
[----:B------:R-:W-:Y:S02]  /*2c10*/  USEL UR7, URZ, 0x1, UP0 ;  /* 0x00000001ff077887 */ /* 0x000fe40008000000 */
[----:B------:R-:W-:-:S04]  /*2c20*/  USEL UR4, UR4, URZ, UP0 ;  /* 0x000000ff04047287 */ /* 0x000fc80008000000 */
[----:B------:R-:W-:Y:S01]  /*2c30*/  ULEA UR4, UR4, UR37, 0x3 ;  /* 0x0000002504047291 */ /* 0x000fe2000f8e18ff */
[----:B-1----:R-:W-:-:S04]  /*2c40*/  LOP3.LUT R2, R12, UR7, RZ, 0x3c, !PT ;  /* 0x000000070c027c12 */ /* 0x002fc8000f8e3cff */
[----:B------:R-:W-:-:S04]  /*2c50*/  SHF.L.U32 R0, R2, 0x1f, RZ ;  /* 0x0000001f02007819 */ /* 0x000fc800000006ff */
[----:B------:R-:W1:Y:S02]  /*2c60*/  SYNCS.PHASECHK.TRANS64 P0, [UR4+0xb0], R0 ;  /* 0x0000b000ff0075a7 */ /* 0x000e640008001004 */
[----:B-1----:R-:W-:Y:S05]  /*2c70*/  @P0 EXIT ;  /* 0x000000000000094d */ /* 0x002fea0003800000 */
[----:B------:R-:W-:Y:S02]  /*2c80*/  SHF.L.U32 R2, R2, 0x1f, RZ ;  /* 0x0000001f02027819 */ /* 0x000fe400000006ff */
[----:B------:R-:W-:-:S07]  /*2c90*/  MOV R0, UR4 ;  /* 0x0000000400007c02 */ /* 0x000fce0008000f00 */
.L_x_49:
[----:B-1----:R1:W2:Y:S02]  /*2ca0*/  SYNCS.PHASECHK.TRANS64.TRYWAIT P0, [R0+URZ+0xb0], R2 ;  /* 0x0000b002000075a7 */ /* 0x0022a400080011ff */
[----:B--2---:R-:W-:Y:S05]  /*2cb0*/  @!P0 NANOSLEEP.SYNCS 0x989680 ;  /* 0x009896800000895d */ /* 0x004fea0003900000 */
[----:B------:R-:W2:Y:S02]  /*2cc0*/  @!P0 SYNCS.PHASECHK.TRANS64 P0, [R0+URZ+0xb0], R2 ;  /* 0x0000b002000085a7 */ /* 0x000ea400080010ff */
[----:B--2---:R-:W-:Y:S05]  /*2cd0*/  @P0 EXIT ;  /* 0x000000000000094d */ /* 0x004fea0003800000 */
[----:B------:R-:W-:Y:S05]  /*2ce0*/  BRA `(.L_x_49) ;  /* 0xfffffffc00ec7947 */ /* 0x000fea000383ffff */
.L_x_42:
[----:B------:R-:W-:-:S09]  /*2cf0*/  UISETP.NE.AND UP1, UPT, UR8, URZ, UPT ;  /* 0x000000ff0800728c */ /* 0x000fd2000bf25270 */
[----:B------:R-:W-:Y:S05]  /*2d00*/  BRA.U UP1, `(.L_x_50) ;  /* 0x00000011013c7547 */ /* 0x000fea000b800000 */
[----:B------:R-:W-:Y:S01]  /*2d10*/  UMOV UR4, 0x40 ;  /* 0x0000004000047882 */ /* 0x000fe20000000000 */
[----:B------:R-:W-:Y:S01]  /*2d20*/  NOP ;  /* 0x0000000000007918 */ /* 0x000fe20000000000 */
[----:B------:R-:W-:Y:S01]  /*2d30*/  ULEA UR4, UR37, UR4, 0x18 ;  /* 0x0000000425047291 */ /* 0x000fe2000f8ec0ff */
[----:B------:R-:W-:Y:S02]  /*2d40*/  UMOV UR5, 0x400 ;  /* 0x0000040000057882 */ /* 0x000fe40000000000 */
[----:B------:R-:W-:-:S06]  /*2d50*/  ULEA UR37, UR37, UR5, 0x18 ;  /* 0x0000000525257291 */ /* 0x000fcc000f8ec0ff */
[----:B------:R-:W1:Y:S02]  /*2d60*/  LDS.U8 R0, [UR4+0x1c] ;  /* 0x00001c04ff007984 */ /* 0x000e640008000000 */
[----:B-1----:R-:W-:-:S13]  /*2d70*/  ISETP.NE.AND P0, PT, R0, RZ, PT ;  /* 0x000000ff0000720c */ /* 0x002fda0003f05270 */
[----:B------:R-:W-:Y:S05]  /*2d80*/  @P0 BRA `(.L_x_51) ;  /* 0x0000000000580947 */ /* 0x000fea0003800000 */
[----:B------:R-:W-:-:S13]  /*2d90*/  ELECT P0, URZ, PT ;  /* 0x0000000000ff782f */ /* 0x000fda0003800000 */
[----:B------:R-:W-:Y:S05]  /*2da0*/  @!P0 BRA `(.L_x_52) ;  /* 0x0000000000608947 */ /* 0x000fea0003800000 */
[----:B------:R-:W-:Y:S01]  /*2db0*/  UMOV UR5, 0x10 ;  /* 0x0000001000057882 */ /* 0x000fe20000000000 */
[----:B------:R-:W-:Y:S01]  /*2dc0*/  HFMA2 R0, -RZ, RZ, 0, 5.9604644775390625e-08 ;  /* 0x00000001ff007431 */ /* 0x000fe200000001ff */
[----:B------:R-:W-:-:S03]  /*2dd0*/  MOV R2, 0xffff ;  /* 0x0000ffff00027802 */ /* 0x000fc60000000f00 */
[----:B------:R-:W-:Y:S04]  /*2de0*/  DEPBAR.LE SB1, 0x36 ;  /* 0x00009d800000791a */ /* 0x000fe80000000000 */
[----:B------:R-:W1:Y:S02]  /*2df0*/  UTCATOMSWS.FIND_AND_SET.ALIGN UP0, UR5, UR5 ;  /* 0x00000005000575e3 */ /* 0x000e640008000800 */
[----:B-1----:R-:W-:Y:S01]  /*2e00*/  MOV R3, UR5 ;  /* 0x0000000500037c02 */ /* 0x002fe20008000f00 */
[----:B------:R-:W-:Y:S06]  /*2e10*/  BRA.U UP0, `(.L_x_53) ;  /* 0x0000000100187547 */ /* 0x000fec000b800000 */
.L_x_54:
[----:B------:R-:W-:Y:S05]  /*2e20*/  NANOSLEEP 0x64 ;  /* 0x000000640000795d */ /* 0x000fea0003800000 */
[----:B------:R-:W-:-:S05]  /*2e30*/  UMOV UR5, 0x10 ;  /* 0x0000001000057882 */ /* 0x000fca0000000000 */
[----:B------:R-:W-:Y:S04]  /*2e40*/  DEPBAR.LE SB1, 0x36 ;  /* 0x00009d800000791a */ /* 0x000fe80000000000 */
[----:B------:R-:W1:Y:S02]  /*2e50*/  UTCATOMSWS.FIND_AND_SET.ALIGN UP0, UR5, UR5 ;  /* 0x00000005000575e3 */ /* 0x000e640008000800 */
[----:B-1----:R-:W-:Y:S01]  /*2e60*/  MOV R3, UR5 ;  /* 0x0000000500037c02 */ /* 0x002fe20008000f00 */
[----:B------:R-:W-:Y:S05]  /*2e70*/  BRA.U !UP0, `(.L_x_54) ;  /* 0xfffffffd08e87547 */ /* 0x000fea000b83ffff */
.L_x_53:
[-C--:B------:R-:W-:Y:S02]  /*2e80*/  SHF.L.U32 R2, R2, R3.reuse, RZ ;  /* 0x0000000302027219 */ /* 0x080fe400000006ff */
[----:B------:R-:W-:Y:S01]  /*2e90*/  SHF.L.U32 R0, R0, R3, RZ ;  /* 0x0000000300007219 */ /* 0x000fe200000006ff */
[----:B------:R-:W-:Y:S02]  /*2ea0*/  IMAD.SHL.U32 R3, R3, 0x20, RZ ;  /* 0x0000002003037824 */ /* 0x000fe400078e00ff */
[----:B------:R1:W-:Y:S04]  /*2eb0*/  ATOMS.OR RZ, [UR4+0x14], R2 ;  /* 0x00001402ffff798c */ /* 0x0003e8000b000004 */
[----:B------:R1:W-:Y:S04]  /*2ec0*/  ATOMS.OR RZ, [UR4+0x18], R0 ;  /* 0x00001800ffff798c */ /* 0x0003e8000b000004 */
[----:B------:R1:W-:Y:S01]  /*2ed0*/  STS [UR37+0x150], R3 ;  /* 0x00015003ff007988 */ /* 0x0003e20008000825 */
[----:B------:R-:W-:Y:S05]  /*2ee0*/  BRA `(.L_x_52) ;  /* 0x0000000000107947 */ /* 0x000fea0003800000 */
.L_x_51:
[----:B------:R-:W-:Y:S02]  /*2ef0*/  MOV R0, 0xffffffff ;  /* 0xffffffff00007802 */ /* 0x000fe40000000f00 */
[----:B------:R-:W-:-:S03]  /*2f00*/  MOV R2, 0x2f30 ;  /* 0x00002f3000027802 */ /* 0x000fc60000000f00 */
[----:B------:R1:W-:Y:S04]  /*2f10*/  STS [UR37+0x150], R0 ;  /* 0x00015000ff007988 */ /* 0x0003e80008000825 */
[----:B-1-3-5:R-:W-:Y:S05]  /*2f20*/  CALL.REL.NOINC `($__internal_1_$__cuda_sm10x_tcgen05_guardrail_trap_phase_invalid_during_alloc) ;  /* 0x0000004c00607944 */ /* 0x02afea0003c00000 */
.L_x_52:
[----:B------:R-:W-:Y:S05]  /*2f30*/  WARPSYNC.ALL ;  /* 0x0000000000007948 */ /* 0x000fea0003800000 */
[----:B------:R-:W2:Y:S01]  /*2f40*/  S2UR UR5, SR_CgaCtaId ;  /* 0x00000000000579c3 */ /* 0x000ea20000008800 */
[----:B------:R-:W-:Y:S01]  /*2f50*/  UMOV UR4, 0x400 ;  /* 0x0000040000047882 */ /* 0x000fe20000000000 */
[----:B------:R-:W-:-:S06]  /*2f60*/  NOP ;  /* 0x0000000000007918 */ /* 0x000fcc0000000000 */
[----:B------:R-:W-:Y:S06]  /*2f70*/  BAR.ARV 0x6, 0xa0 ;  /* 0x0182800000007b1d */ /* 0x000fec0000002000 */
[----:B------:R-:W4:Y:S01]  /*2f80*/  LDCU UR7, c[0x0][0x38c] ;  /* 0x00007180ff0777ac */ /* 0x000f220008000800 */
[----:B------:R-:W-:Y:S01]  /*2f90*/  IMAD.MOV.U32 R11, RZ, RZ, 0x1 ;  /* 0x00000001ff0b7424 */ /* 0x000fe200078e00ff */
[----:B------:R-:W-:Y:S01]  /*2fa0*/  CS2R R8, SRZ ;  /* 0x0000000000087805 */ /* 0x000fe2000001ff00 */
[----:B------:R-:W-:Y:S01]  /*2fb0*/  IMAD.MOV.U32 R10, RZ, RZ, RZ ;  /* 0x000000ffff0a7224 */ /* 0x000fe200078e00ff */
[----:B------:R-:W3:Y:S01]  /*2fc0*/  LDCU UR6, c[0x0][0x38c] ;  /* 0x00007180ff0677ac */ /* 0x000ee20008000800 */
[----:B------:R-:W-:Y:S01]  /*2fd0*/  UMOV UR15, URZ ;  /* 0x000000ff000f7c82 */ /* 0x000fe20008000000 */
[----:B------:R-:W-:Y:S01]  /*2fe0*/  UMOV UR14, URZ ;  /* 0x000000ff000e7c82 */ /* 0x000fe20008000000 */
[----:B--2---:R-:W-:Y:S01]  /*2ff0*/  ULEA UR5, UR5, UR4, 0x18 ;  /* 0x0000000405057291 */ /* 0x004fe2000f8ec0ff */
[----:B------:R-:W-:Y:S01]  /*3000*/  UMOV UR32, 0x0 ;  /* 0x0000000000207882 */ /* 0x000fe20000000000 */
[----:B------:R-:W-:-:S02]  /*3010*/  UMOV UR33, 0x4100010 ;  /* 0x0410001000217882 */ /* 0x000fc40000000000 */
[----:B------:R-:W-:Y:S02]  /*3020*/  UIADD3 UR9, UPT, UPT, UR5, 0x3400, URZ ;  /* 0x0000340005097890 */ /* 0x000fe4000fffe0ff */
[----:B------:R-:W-:Y:S02]  /*3030*/  UIADD3 UR10, UPT, UPT, UR5, 0x1b400, URZ ;  /* 0x0001b400050a7890 */ /* 0x000fe4000fffe0ff */
[----:B----4-:R-:W-:Y:S01]  /*3040*/  UIADD3 UR7, UPT, UPT, UR7, 0x7f, URZ ;  /* 0x0000007f07077890 */ /* 0x010fe2000fffe0ff */
[----:B-1----:R-:W1:Y:S01]  /*3050*/  LDS R0, [UR5+0x150] ;  /* 0x00015005ff007984 */ /* 0x002e620008000800 */
[----:B------:R-:W-:Y:S02]  /*3060*/  USHF.R.U32.HI UR9, URZ, 0x4, UR9 ;  /* 0x00000004ff097899 */ /* 0x000fe40008011609 */
[----:B------:R-:W-:Y:S02]  /*3070*/  USHF.R.S32.HI UR4, URZ, 0x1f, UR7 ;  /* 0x0000001fff047899 */ /* 0x000fe40008011407 */
[----:B------:R-:W-:-:S02]  /*3080*/  USHF.R.U32.HI UR10, URZ, 0x4, UR10 ;  /* 0x00000004ff0a7899 */ /* 0x000fc4000801160a */
[----:B------:R-:W-:Y:S02]  /*3090*/  ULEA.HI UR4, UR4, UR7, URZ, 0x7 ;  /* 0x0000000704047291 */ /* 0x000fe4000f8f38ff */
[----:B------:R-:W-:Y:S02]  /*30a0*/  ULOP3.LUT UR9, UR9, 0x3fff, URZ, 0xc0, !UPT ;  /* 0x00003fff09097892 */ /* 0x000fe4000f8ec0ff */
[----:B------:R-:W-:Y:S02]  /*30b0*/  USHF.R.S32.HI UR4, URZ, 0x7, UR4 ;  /* 0x00000007ff047899 */ /* 0x000fe40008011404 */
[----:B------:R-:W-:Y:S02]  /*30c0*/  ULOP3.LUT UR10, UR10, 0x3fff, URZ, 0xc0, !UPT ;  /* 0x00003fff0a0a7892 */ /* 0x000fe4000f8ec0ff */
[----:B------:R-:W-:Y:S01]  /*30d0*/  UISETP.LT.AND UP0, UPT, UR4, 0x1, UPT ;  /* 0x000000010400788c */ /* 0x000fe2000bf01270 */
[----:B------:R-:W-:Y:S01]  /*30e0*/  UMOV UR30, 0x0 ;  /* 0x00000000001e7882 */ /* 0x000fe20000000000 */
[----:B------:R-:W-:-:S02]  /*30f0*/  UMOV UR31, 0x4100010 ;  /* 0x04100010001f7882 */ /* 0x000fc40000000000 */
[----:B------:R-:W-:Y:S01]  /*3100*/  USEL UR8, UR4, 0x1, !UP0 ;  /* 0x0000000104087887 */ /* 0x000fe2000c000000 */
[----:B------:R-:W-:Y:S01]  /*3110*/  UMOV UR28, 0x0 ;  /* 0x00000000001c7882 */ /* 0x000fe20000000000 */
[----:B------:R-:W-:Y:S01]  /*3120*/  UMOV UR29, 0x4100010 ;  /* 0x04100010001d7882 */ /* 0x000fe20000000000 */
[----:B------:R-:W-:Y:S01]  /*3130*/  UMOV UR26, 0x0 ;  /* 0x00000000001a7882 */ /* 0x000fe20000000000 */
[----:B------:R-:W-:Y:S01]  /*3140*/  UMOV UR27, 0x4100010 ;  /* 0x04100010001b7882 */ /* 0x000fe20000000000 */
[----:B------:R-:W-:Y:S01]  /*3150*/  UMOV UR24, 0x0 ;  /* 0x0000000000187882 */ /* 0x000fe20000000000 */
[----:B------:R-:W-:Y:S01]  /*3160*/  UMOV UR25, 0x4100010 ;  /* 0x0410001000197882 */ /* 0x000fe20000000000 */
[----:B------:R-:W-:Y:S01]  /*3170*/  UMOV UR22, 0x0 ;  /* 0x0000000000167882 */ /* 0x000fe20000000000 */
[----:B------:R-:W-:Y:S01]  /*3180*/  UMOV UR23, 0x4100010 ;  /* 0x0410001000177882 */ /* 0x000fe20000000000 */
[----:B------:R-:W-:Y:S02]  /*3190*/  ULOP3.LUT UR9, UR9, 0x10000, URZ, 0xfc, !UPT ;  /* 0x0001000009097892 */ /* 0x000fe4000f8efcff */
[----:B------:R-:W-:-:S02]  /*31a0*/  ULOP3.LUT UR10, UR10, 0x10000, URZ, 0xfc, !UPT ;  /* 0x000100000a0a7892 */ /* 0x000fc4000f8efcff */
[----:B------:R-:W-:Y:S02]  /*31b0*/  UIADD3 UR8, UPT, UPT, -UR8, URZ, URZ ;  /* 0x000000ff08087290 */ /* 0x000fe4000fffe1ff */
[----:B---3--:R-:W-:Y:S01]  /*31c0*/  UISETP.GE.AND UP3, UPT, UR6, 0x1, UPT ;  /* 0x000000010600788c */ /* 0x008fe2000bf66270 */
[----:B------:R-:W-:Y:S01]  /*31d0*/  UMOV UR20, 0x0 ;  /* 0x0000000000147882 */ /* 0x000fe20000000000 */
[----:B------:R-:W-:Y:S01]  /*31e0*/  UMOV UR21, 0x4100010 ;  /* 0x0410001000157882 */ /* 0x000fe20000000000 */
[----:B------:R-:W-:Y:S01]  /*31f0*/  UMOV UR18, 0x0 ;  /* 0x0000000000127882 */ /* 0x000fe20000000000 */
[----:B-1----:R-:W-:Y:S01]  /*3200*/  R2UR UR16, R0 ;  /* 0x00000000001072ca */ /* 0x002fe200000e0000 */
[----:B------:R-:W-:-:S14]  /*3210*/  UMOV UR19, 0x4100010 ;  /* 0x0410001000137882 */ /* 0x000fdc0000000000 */
.L_x_61:
[----:B------:R-:W-:Y:S02]  /*3220*/  LEA R0, R10, UR5, 0x3 ;  /* 0x000000050a007c11 */ /* 0x000fe4000f8e18ff */
[----:B------:R-:W-:Y:S02]  /*3230*/  SHF.L.U32 R2, R9, 0x1f, RZ ;  /* 0x0000001f09027819 */ /* 0x000fe400000006ff */
[----:B------:R-:W-:Y:S01]  /*3240*/  PLOP3.LUT P0, PT, PT, PT, UP3, 0x80, 0x8 ;  /* 0x000000000008781c */ /* 0x000fe20003f0f038 */
[----:B------:R-:W-:Y:S01]  /*3250*/  VIADD R3, R0, 0xb0 ;  /* 0x000000b000037836 */ /* 0x000fe20000000000 */
[----:B-1----:R-:W1:Y:S02]  /*3260*/  SYNCS.PHASECHK.TRANS64.TRYWAIT P1, [R0+URZ+0xa0], R2 ;  /* 0x0000a002000075a7 */ /* 0x002e6400080211ff */
[----:B-1-3--:R-:W-:Y:S09]  /*3270*/  @!P1 BRA `(.L_x_55) ;  /* 0x0000004400009947 */ /* 0x00aff20003800000 */
.L_x_136:
[----:B------:R-:W-:Y:S01]  /*3280*/  LEA R4, R10, UR5, 0x4 ;  /* 0x000000050a047c11 */ /* 0x000fe2000f8e20ff */
[----:B------:R-:W-:Y:S01]  /*3290*/  @UP3 ULEA UR7, UR14, UR5, 0x3 ;  /* 0x000000050e073291 */ /* 0x000fe2000f8e18ff */
[----:B------:R-:W-:Y:S01]  /*32a0*/  PLOP3.LUT P2, PT, PT, PT, PT, 0x80, 0x8 ;  /* 0x000000000008781c */ /* 0x000fe20003f4f070 */
[----:B------:R-:W-:Y:S01]  /*32b0*/  ULEA UR6, UR15, UR5, 0x3 ;  /* 0x000000050f067291 */ /* 0x000fe2000f8e18ff */
[----:B------:R-:W-:Y:S01]  /*32c0*/  PRMT R3, RZ, 0x654, R3 ;  /* 0x00000654ff037816 */ /* 0x000fe20000000003 */
[----:B------:R-:W-:Y:S01]  /*32d0*/  ULEA.HI UR11, UR15, UR15, URZ, 0x1 ;  /* 0x0000000f0f0b7291 */ /* 0x000fe2000f8f08ff */
[----:B------:R-:W2:Y:S01]  /*32e0*/  LDS.128 R4, [R4+0x130] ;  /* 0x0001300004047984 */ /* 0x000ea20000000c00 */
[----:B-1----:R-:W-:Y:S02]  /*32f0*/  @P0 SHF.L.U32 R2, R8, 0x1f, RZ ;  /* 0x0000001f08020819 */ /* 0x002fe400000006ff */
[----:B------:R-:W-:Y:S01]  /*3300*/  SHF.L.U32 R0, R11, 0x1f, RZ ;  /* 0x0000001f0b007819 */ /* 0x000fe200000006ff */
[----:B------:R-:W-:Y:S01]  /*3310*/  @!PT LDS RZ, [RZ] ;  /* 0x00000000fffff984 */ /* 0x000fe20000000800 */
[----:B------:R-:W-:Y:S01]  /*3320*/  @!PT LDS RZ, [RZ] ;  /* 0x00000000fffff984 */ /* 0x000fe20000000800 */
[----:B------:R-:W-:Y:S01]  /*3330*/  @!PT LDS RZ, [RZ] ;  /* 0x00000000fffff984 */ /* 0x000fe20000000800 */
[----:B------:R-:W-:Y:S01]  /*3340*/  @!PT LDS RZ, [RZ] ;  /* 0x00000000fffff984 */ /* 0x000fe20000000800 */
[----:B------:R1:W-:Y:S06]  /*3350*/  MEMBAR.ALL.CTA ;  /* 0x0000000000007992 */ /* 0x0003ec0000008000 */
[----:B-1----:R-:W1:Y:S02]  /*3360*/  FENCE.VIEW.ASYNC.S ;  /* 0x00000000000073c6 */ /* 0x002e640000000000 */
[----:B-1----:R1:W-:Y:S01]  /*3370*/  SYNCS.ARRIVE.TRANS64.RED.A1T0 RZ, [R3+URZ], RZ ;  /* 0x000000ff03ff79a7 */ /* 0x0023e200081004ff */
[----:B------:R1:W3:Y:S01]  /*3380*/  @P0 SYNCS.PHASECHK.TRANS64.TRYWAIT P2, [UR7], R2 ;  /* 0x00000002ff0005a7 */ /* 0x0002e20008041107 */
[----:B------:R-:W-:-:S02]  /*3390*/  USHF.L.U32 UR7, UR11, 0x5, URZ ;  /* 0x000000050b077899 */ /* 0x000fc400080006ff */
[----:B------:R-:W-:Y:S01]  /*33a0*/  ULOP3.LUT UR11, UR11, 0xffe, URZ, 0xc0, !UPT ;  /* 0x00000ffe0b0b7892 */ /* 0x000fe2000f8ec0ff */
[----:B--2---:R-:W-:Y:S01]  /*33b0*/  LOP3.LUT P1, RZ, R6, 0x1, RZ, 0xc0, !PT ;  /* 0x0000000106ff7812 */ /* 0x004fe2000782c0ff */
[----:B------:R-:W-:Y:S02]  /*33c0*/  ULOP3.LUT UR7, UR7, 0xffffffc0, URZ, 0xc0, !UPT ;  /* 0xffffffc007077892 */ /* 0x000fe4000f8ec0ff */
[----:B------:R-:W-:Y:S02]  /*33d0*/  UIADD3 UR11, UPT, UPT, -UR11, UR15, URZ ;  /* 0x0000000f0b0b7290 */ /* 0x000fe4000fffe1ff */
[----:B------:R-:W-:-:S04]  /*33e0*/  UIADD3 UR7, UPT, UPT, UR16, UR7, URZ ;  /* 0x0000000710077290 */ /* 0x000fc8000fffe0ff */
[----:B------:R-:W-:Y:S01]  /*33f0*/  ULEA UR7, UR11, UR7, 0x14 ;  /* 0x000000070b077291 */ /* 0x000fe2000f8ea0ff */
[----:B------:R-:W2:Y:S02]  /*3400*/  SYNCS.PHASECHK.TRANS64.TRYWAIT P0, [UR6+0xe0], R0 ;  /* 0x0000e000ff0075a7 */ /* 0x000ea40008001106 */
[----:B-123--:R-:W-:Y:S09]  /*3410*/  @!P0 BRA `(.L_x_56) ;  /* 0x0000004000ac8947 */ /* 0x00eff20003800000 */
.L_x_138:
[----:B------:R-:W-:Y:S01]  /*3420*/  IADD3 R10, PT, PT, R10, 0x1, RZ ;  /* 0x000000010a0a7810 */ /* 0x000fe20007ffe0ff */
[----:B------:R-:W-:Y:S06]  /*3430*/  BRA.U !UP3, `(.L_x_57) ;  /* 0x000000050b107547 */ /* 0x000fec000b800000 */
[----:B------:R-:W-:Y:S01]  /*3440*/  UPLOP3.LUT UP4, UPT, UPT, UPT, UPT, 0x40, 0x4 ;  /* 0x000000000004789c */ /* 0x000fe20003f8e870 */
[----:B------:R-:W-:Y:S01]  /*3450*/  UMOV UR13, UR8 ;  /* 0x00000008000d7c82 */ /* 0x000fe20008000000 */
[----:B------:R-:W-:Y:S01]  /*3460*/  UMOV UR12, UR4 ;  /* 0x00000004000c7c82 */ /* 0x000fe20008000000 */
[----:B------:R-:W-:-:S08]  /*3470*/  UMOV UR17, UR14 ;  /* 0x0000000e00117c82 */ /* 0x000fd00008000000 */
.L_x_60:
[----:B------:R-:W-:Y:S02]  /*3480*/  UIADD3 UR13, UPT, UPT, UR13, 0x1, URZ ;  /* 0x000000010d0d7890 */ /* 0x000fe4000fffe0ff */
[----:B--2---:R-:W-:Y:S02]  /*3490*/  ULEA UR11, UR17, UR5, 0x3 ;  /* 0x00000005110b7291 */ /* 0x004fe4000f8e18ff */
[----:B------:R-:W-:Y:S01]  /*34a0*/  UISETP.NE.AND UP0, UPT, UR13, URZ, UPT ;  /* 0x000000ff0d00728c */ /* 0x000fe2000bf05270 */
[----:B---3--:R-:W-:Y:S10]  /*34b0*/  @P2 BRA `(.L_x_58) ;  /* 0x00000000000c2947 */ /* 0x008ff40003800000 */
[----:B-1----:R-:W-:Y:S04]  /*34c0*/  SHF.L.U32 R2, R8, 0x1f, RZ ;  /* 0x0000001f08027819 */ /* 0x002fe800000006ff */
[----:B------:R-:W1:Y:S02]  /*34d0*/  SYNCS.PHASECHK.TRANS64.TRYWAIT P0, [UR11], R2 ;  /* 0x00000002ff0075a7 */ /* 0x000e64000800110b */
[----:B-1----:R-:W-:Y:S05]  /*34e0*/  @!P0 BRA `(.L_x_59) ;  /* 0x0000004000908947 */ /* 0x002fea0003800000 */
.L_x_58:
[----:B------:R-:W-:Y:S01]  /*34f0*/  UISETP.NE.AND UP1, UPT, UR12, 0x1, UPT ;  /* 0x000000010c00788c */ /* 0x000fe2000bf25270 */
[----:B------:R-:W-:Y:S01]  /*3500*/  PLOP3.LUT P2, PT, PT, PT, PT, 0x80, 0x8 ;  /* 0x000000000008781c */ /* 0x000fe20003f4f070 */
[----:B------:R-:W-:Y:S02]  /*3510*/  UIADD3 UR14, UPT, UPT, UR17, 0x1, URZ ;  /* 0x00000001110e7890 */ /* 0x000fe4000fffe0ff */
[----:B------:R-:W-:Y:S02]  /*3520*/  ULEA UR64, UR17, UR10, 0xa ;  /* 0x0000000a11407291 */ /* 0x000fe4000f8e50ff */
[----:B------:R-:W-:Y:S01]  /*3530*/  UISETP.NE.AND UP2, UPT, UR14, 0x6, UPT ;  /* 0x000000060e00788c */ /* 0x000fe2000bf45270 */
[----:B------:R-:W-:Y:S01]  /*3540*/  PLOP3.LUT P0, PT, PT, PT, UP1, 0x80, 0x8 ;  /* 0x000000000008781c */ /* 0x000fe20003f0f018 */
[----:B------:R-:W-:Y:S02]  /*3550*/  ULEA UR62, UR17, UR9, 0xa ;  /* 0x00000009113e7291 */ /* 0x000fe4000f8e50ff */
[----:B------:R-:W-:Y:S02]  /*3560*/  USEL UR35, URZ, 0x1, UP2 ;  /* 0x00000001ff237887 */ /* 0x000fe40009000000 */
[----:B------:R-:W-:Y:S02]  /*3570*/  USEL UR14, UR14, URZ, UP2 ;  /* 0x000000ff0e0e7287 */ /* 0x000fe40009000000 */
[----:B------:R-:W-:Y:S02]  /*3580*/  UIADD3 UR60, UPT, UPT, UR64, 0x2, URZ ;  /* 0x00000002403c7890 */ /* 0x000fe4000fffe0ff */
[----:B------:R-:W-:Y:S01]  /*3590*/  @UP1 ULEA UR34, UR14, UR5, 0x3 ;  /* 0x000000050e221291 */ /* 0x000fe2000f8e18ff */
[----:B------:R-:W-:Y:S01]  /*35a0*/  LOP3.LUT R8, R8, UR35, RZ, 0x3c, !PT ;  /* 0x0000002308087c12 */ /* 0x000fe2000f8e3cff */
[----:B------:R-:W-:Y:S02]  /*35b0*/  UIADD3 UR58, UPT, UPT, UR62, 0x2, URZ ;  /* 0x000000023e3a7890 */ /* 0x000fe4000fffe0ff */
[----:B------:R-:W-:Y:S01]  /*35c0*/  UIADD3 UR56, UPT, UPT, UR64, 0x4, URZ ;  /* 0x0000000440387890 */ /* 0x000fe2000fffe0ff */
[----:B-1----:R-:W-:Y:S01]  /*35d0*/  @P0 SHF.L.U32 R0, R8, 0x1f, RZ ;  /* 0x0000001f08000819 */ /* 0x002fe200000006ff */
[----:B------:R-:W-:Y:S02]  /*35e0*/  UIADD3 UR54, UPT, UPT, UR62, 0x4, URZ ;  /* 0x000000043e367890 */ /* 0x000fe4000fffe0ff */
[----:B------:R-:W-:Y:S01]  /*35f0*/  UIADD3 UR52, UPT, UPT, UR64, 0x6, URZ ;  /* 0x0000000640347890 */ /* 0x000fe2000fffe0ff */
[----:B------:R2:W3:Y:S01]  /*3600*/  @P0 SYNCS.PHASECHK.TRANS64.TRYWAIT P2, [UR34], R0 ;  /* 0x00000000ff0005a7 */ /* 0x0004e20008041122 */
[----:B------:R-:W-:Y:S02]  /*3610*/  UIADD3 UR50, UPT, UPT, UR62, 0x6, URZ ;  /* 0x000000063e327890 */ /* 0x000fe4000fffe0ff */
        /* <DEDUP_REMOVED lines=9> */
[----:B------:R-:W-:Y:S01]  /*36b0*/  UIADD3 UR12, UPT, UPT, UR12, -0x1, URZ ;  /* 0xffffffff0c0c7890 */ /* 0x000fe2000fffe0ff */
[----:B------:R-:W-:Y:S01]  /*36c0*/  UMOV UR65, 0x40004040 ;  /* 0x4000404000417882 */ /* 0x000fe20000000000 */
[----:B------:R-:W-:Y:S01]  /*36d0*/  UMOV UR63, 0x40004040 ;  /* 0x40004040003f7882 */ /* 0x000fe20000000000 */
[----:B------:R-:W-:Y:S01]  /*36e0*/  UMOV UR61, 0x40004040 ;  /* 0x40004040003d7882 */ /* 0x000fe20000000000 */
[----:B------:R2:W-:Y:S01]  /*36f0*/  UTCHMMA gdesc[UR62], gdesc[UR64], tmem[UR7], tmem[UR32], idesc[UR33], UP4 ;  /* 0x00ff20403e0075ea */ /* 0x0005e2000a000007 */
[----:B------:R-:W-:Y:S01]  /*3700*/  UPLOP3.LUT UP4, UPT, UPT, UPT, UPT, 0x80, 0x8 ;  /* 0x000000000008789c */ /* 0x000fe20003f8f070 */
[----:B------:R-:W-:Y:S01]  /*3710*/  UMOV UR59, 0x40004040 ;  /* 0x40004040003b7882 */ /* 0x000fe20000000000 */
[----:B------:R-:W-:Y:S01]  /*3720*/  UMOV UR57, 0x40004040 ;  /* 0x4000404000397882 */ /* 0x000fe20000000000 */
[----:B------:R2:W-:Y:S01]  /*3730*/  UTCHMMA gdesc[UR58], gdesc[UR60], tmem[UR7], tmem[UR30], idesc[UR31], UPT ;  /* 0x00ff1e3c3a0075ea */ /* 0x0005e2000b800007 */
        /* <DEDUP_REMOVED lines=14> */
[----:B------:R-:W-:Y:S01]  /*3820*/  UMOV UR35, 0x40004040 ;  /* 0x4000404000237882 */ /* 0x000fe20000000000 */
[----:B------:R2:W-:Y:S01]  /*3830*/  UTCHMMA gdesc[UR38], gdesc[UR40], tmem[UR7], tmem[UR20], idesc[UR21], UPT ;  /* 0x00ff1428260075ea */ /* 0x0005e2000b800007 */
[----:B------:R2:W-:Y:S01]  /*3840*/  UTCHMMA gdesc[UR34], gdesc[UR36], tmem[UR7], tmem[UR18], idesc[UR19], UPT ;  /* 0x00ff1224220075ea */ /* 0x0005e2000b800007 */
[----:B------:R2:W-:Y:S01]  /*3850*/  UTCBAR [UR11], URZ ;  /* 0x000000ff0b0073e9 */ /* 0x0005e200080000ff */
[----:B------:R-:W-:Y:S01]  /*3860*/  UMOV UR17, UR14 ;  /* 0x0000000e00117c82 */ /* 0x000fe20008000000 */
[----:B------:R-:W-:Y:S05]  /*3870*/  BRA.U UP0, `(.L_x_60) ;  /* 0xfffffffd00007547 */ /* 0x000fea000b83ffff */
.L_x_57:
[----:B------:R-:W-:Y:S01]  /*3880*/  UIADD3 UR15, UPT, UPT, UR15, 0x1, URZ ;  /* 0x000000010f0f7890 */ /* 0x000fe2000fffe0ff */
[C---:B------:R-:W-:Y:S01]  /*3890*/  ISETP.NE.AND P0, PT, R10.reuse, 0x2, PT ;  /* 0x000000020a00780c */ /* 0x040fe20003f05270 */
[----:B--2---:R-:W-:Y:S02]  /*38a0*/  UIADD3 UR7, UPT, UPT, UR6, 0xc0, URZ ;  /* 0x000000c006077890 */ /* 0x004fe4000fffe0ff */
[----:B------:R-:W-:Y:S01]  /*38b0*/  UISETP.NE.AND UP0, UPT, UR15, 0x4, UPT ;  /* 0x000000040f00788c */ /* 0x000fe2000bf05270 */
[----:B-1----:R-:W-:Y:S02]  /*38c0*/  SEL R0, RZ, 0x1, P0 ;  /* 0x00000001ff007807 */ /* 0x002fe40000000000 */
[----:B------:R-:W-:Y:S01]  /*38d0*/  SEL R10, R10, RZ, P0 ;  /* 0x000000ff0a0a7207 */ /* 0x000fe20000000000 */
[----:B------:R-:W-:Y:S01]  /*38e0*/  USEL UR6, URZ, 0x1, UP0 ;  /* 0x00000001ff067887 */ /* 0x000fe20008000000 */
[----:B------:R-:W-:Y:S01]  /*38f0*/  LOP3.LUT R9, R9, R0, RZ, 0x3c, !PT ;  /* 0x0000000009097212 */ /* 0x000fe200078e3cff */
[----:B------:R-:W-:Y:S01]  /*3900*/  USEL UR15, UR15, URZ, UP0 ;  /* 0x000000ff0f0f7287 */ /* 0x000fe20008000000 */
[----:B------:R1:W-:Y:S03]  /*3910*/  UTCBAR [UR7], URZ ;  /* 0x000000ff070073e9 */ /* 0x0003e600080000ff */
[----:B------:R-:W-:Y:S01]  /*3920*/  LOP3.LUT R11, R11, UR6, RZ, 0x3c, !PT ;  /* 0x000000060b0b7c12 */ /* 0x000fe2000f8e3cff */
[----:B------:R-:W-:Y:S07]  /*3930*/  @P1 BRA `(.L_x_61) ;  /* 0xfffffff800381947 */ /* 0x000fee000383ffff */
[----:B------:R-:W2:Y:S01]  /*3940*/  S2UR UR4, SR_CgaCtaId ;  /* 0x00000000000479c3 */ /* 0x000ea20000008800 */
[----:B------:R-:W-:Y:S01]  /*3950*/  ELECT P0, URZ, PT ;  /* 0x0000000000ff782f */ /* 0x000fe20003800000 */
[----:B------:R-:W-:Y:S01]  /*3960*/  IMAD.MOV.U32 R0, RZ, RZ, 0x1 ;  /* 0x00000001ff007424 */ /* 0x000fe200078e00ff */
[----:B------:R-:W-:Y:S01]  /*3970*/  UIADD3 UR5, UPT, UPT, UR5, 0xe0, URZ ;  /* 0x000000e005057890 */ /* 0x000fe2000fffe0ff */
[----:B------:R-:W-:Y:S01]  /*3980*/  SHF.L.U32 R2, R11, 0x1f, RZ ;  /* 0x0000001f0b027819 */ /* 0x000fe200000006ff */
[----:B------:R-:W-:-:S03]  /*3990*/  UMOV UR6, 0x40 ;  /* 0x0000004000067882 */ /* 0x000fc60000000000 */
[----:B------:R-:W-:Y:S01]  /*39a0*/  UVIRTCOUNT.DEALLOC.SMPOOL 0x80 ;  /* 0x000000800000784c */ /* 0x000fe20000000000 */
[----:B--2---:R-:W-:Y:S02]  /*39b0*/  ULEA UR4, UR4, UR6, 0x18 ;  /* 0x0000000604047291 */ /* 0x004fe4000f8ec0ff */
[----:B------:R-:W-:-:S07]  /*39c0*/  ULEA UR6, UR15, UR5, 0x3 ;  /* 0x000000050f067291 */ /* 0x000fce000f8e18ff */
[----:B------:R2:W-:Y:S02]  /*39d0*/  @P0 STS.U8 [UR4+0x1c], R0 ;  /* 0x00001c00ff000988 */ /* 0x0005e40008000004 */
[----:B------:R-:W4:Y:S02]  /*39e0*/  SYNCS.PHASECHK.TRANS64.TRYWAIT P0, [UR6], R2 ;  /* 0x00000002ff0075a7 */ /* 0x000f240008001106 */
[----:B--2-4-:R-:W-:Y:S05]  /*39f0*/  @!P0 BRA `(.L_x_62) ;  /* 0x0000003c00648947 */ /* 0x014fea0003800000 */
.L_x_141:
[----:B-1----:R-:W-:-:S04]  /*3a00*/  UIADD3 UR7, UPT, UPT, UR15, 0x1, URZ ;  /* 0x000000010f077890 */ /* 0x002fc8000fffe0ff */
[----:B------:R-:W-:-:S04]  /*3a10*/  UISETP.NE.AND UP0, UPT, UR7, 0x4, UPT ;  /* 0x000000040700788c */ /* 0x000fc8000bf05270 */
[----:B------:R-:W-:Y:S02]  /*3a20*/  USEL UR8, URZ, 0x1, UP0 ;  /* 0x00000001ff087887 */ /* 0x000fe40008000000 */
[----:B------:R-:W-:-:S04]  /*3a30*/  USEL UR7, UR7, URZ, UP0 ;  /* 0x000000ff07077287 */ /* 0x000fc80008000000 */
[----:B------:R-:W-:Y:S01]  /*3a40*/  ULEA UR6, UR7, UR5, 0x3 ;  /* 0x0000000507067291 */ /* 0x000fe2000f8e18ff */
[----:B--2---:R-:W-:-:S04]  /*3a50*/  LOP3.LUT R2, R11, UR8, RZ, 0x3c, !PT ;  /* 0x000000080b027c12 */ /* 0x004fc8000f8e3cff */
[----:B------:R-:W-:-:S04]  /*3a60*/  SHF.L.U32 R3, R2, 0x1f, RZ ;  /* 0x0000001f02037819 */ /* 0x000fc800000006ff */
[----:B------:R-:W1:Y:S02]  /*3a70*/  SYNCS.PHASECHK.TRANS64.TRYWAIT P0, [UR6], R3 ;  /* 0x00000003ff0075a7 */ /* 0x000e640008001106 */
[----:B-1----:R-:W-:Y:S05]  /*3a80*/  @!P0 BRA `(.L_x_63) ;  /* 0x0000003c00588947 */ /* 0x002fea0003800000 */
.L_x_143:
        /* <DEDUP_REMOVED lines=9> */
.L_x_145:
[----:B------:R-:W-:-:S04]  /*3b20*/  UIADD3 UR7, UPT, UPT, UR7, 0x1, URZ ;  /* 0x0000000107077890 */ /* 0x000fc8000fffe0ff */
[----:B------:R-:W-:-:S04]  /*3b30*/  UISETP.NE.AND UP0, UPT, UR7, 0x4, UPT ;  /* 0x000000040700788c */ /* 0x000fc8000bf05270 */
[----:B------:R-:W-:Y:S02]  /*3b40*/  USEL UR6, URZ, 0x1, UP0 ;  /* 0x00000001ff067887 */ /* 0x000fe40008000000 */
[----:B------:R-:W-:-:S04]  /*3b50*/  USEL UR7, UR7, URZ, UP0 ;  /* 0x000000ff07077287 */ /* 0x000fc80008000000 */
[----:B------:R-:W-:Y:S01]  /*3b60*/  ULEA UR7, UR7, UR5, 0x3 ;  /* 0x0000000507077291 */ /* 0x000fe2000f8e18ff */
[----:B------:R-:W-:-:S04]  /*3b70*/  LOP3.LUT R2, R2, UR6, RZ, 0x3c, !PT ;  /* 0x0000000602027c12 */ /* 0x000fc8000f8e3cff */
[----:B------:R-:W-:-:S04]  /*3b80*/  SHF.L.U32 R2, R2, 0x1f, RZ ;  /* 0x0000001f02027819 */ /* 0x000fc800000006ff */
[----:B------:R-:W2:Y:S02]  /*3b90*/  SYNCS.PHASECHK.TRANS64.TRYWAIT P0, [UR7], R2 ;  /* 0x00000002ff0075a7 */ /* 0x000ea40008001107 */
[----:B--2---:R-:W-:Y:S05]  /*3ba0*/  @!P0 BRA `(.L_x_65) ;  /* 0x0000003c00408947 */ /* 0x004fea0003800000 */
.L_x_147:
[----:B------:R-:W-:Y:S01]  /*3bb0*/  NOP ;  /* 0x0000000000007918 */ /* 0x000fe20000000000 */
[----:B-1----:R-:W1:Y:S01]  /*3bc0*/  LDS R0, [UR4+0x14] ;  /* 0x00001404ff007984 */ /* 0x002e620008000800 */
[----:B------:R-:W-:Y:S01]  /*3bd0*/  ULOP3.LUT UR6, UR16, 0xffff, URZ, 0xc0, !UPT ;  /* 0x0000ffff10067892 */ /* 0x000fe2000f8ec0ff */
[----:B------:R-:W-:Y:S01]  /*3be0*/  UMOV UR8, 0xffff ;  /* 0x0000ffff00087882 */ /* 0x000fe20000000000 */
[----:B------:R-:W-:Y:S02]  /*3bf0*/  UMOV UR5, 0x1 ;  /* 0x0000000100057882 */ /* 0x000fe40000000000 */
[----:B------:R-:W-:-:S04]  /*3c00*/  USHF.R.U32.HI UR6, URZ, 0x5, UR6 ;  /* 0x00000005ff067899 */ /* 0x000fc80008011606 */
[----:B------:R-:W-:Y:S02]  /*3c10*/  USHF.L.U32 UR8, UR8, UR6, URZ ;  /* 0x0000000608087299 */ /* 0x000fe400080006ff */
[----:B------:R-:W-:-:S04]  /*3c20*/  USHF.L.U32 UR5, UR5, UR6, URZ ;  /* 0x0000000605057299 */ /* 0x000fc800080006ff */
[----:B-1----:R-:W-:-:S04]  /*3c30*/  LOP3.LUT R0, R0, UR8, RZ, 0xc0, !PT ;  /* 0x0000000800007c12 */ /* 0x002fc8000f8ec0ff */
[----:B------:R-:W-:-:S13]  /*3c40*/  ISETP.NE.AND P0, PT, R0, UR8, PT ;  /* 0x0000000800007c0c */ /* 0x000fda000bf05270 */
[----:B------:R-:W-:Y:S05]  /*3c50*/  @P0 BRA `(.L_x_66) ;  /* 0x0000000000580947 */ /* 0x000fea0003800000 */
[----:B------:R-:W1:Y:S02]  /*3c60*/  LDS R0, [UR4+0x18] ;  /* 0x00001804ff007984 */ /* 0x000e640008000800 */
[----:B-1----:R-:W-:-:S04]  /*3c70*/  LOP3.LUT R0, R0, UR5, RZ, 0xc0, !PT ;  /* 0x0000000500007c12 */ /* 0x002fc8000f8ec0ff */
[----:B------:R-:W-:-:S13]  /*3c80*/  ISETP.NE.AND P0, PT, R0, UR5, PT ;  /* 0x0000000500007c0c */ /* 0x000fda000bf05270 */
[----:B------:R-:W-:Y:S05]  /*3c90*/  @P0 BRA `(.L_x_67) ;  /* 0x00000000003c0947 */ /* 0x000fea0003800000 */
[----:B------:R-:W1:Y:S01]  /*3ca0*/  S2R R2, SR_LANEID ;  /* 0x0000000000027919 */ /* 0x000e620000000000 */
[----:B------:R-:W-:Y:S01]  /*3cb0*/  ULOP3.LUT UR8, URZ, UR8, URZ, 0x33, !UPT ;  /* 0x00000008ff087292 */ /* 0x000fe2000f8e33ff */
[----:B------:R-:W-:Y:S02]  /*3cc0*/  VOTEU.ANY UR7, UPT, PT ;  /* 0x0000000000077886 */ /* 0x000fe400038e0100 */
[----:B------:R-:W-:-:S03]  /*3cd0*/  UFLO.U32 UR7, UR7 ;  /* 0x00000007000772bd */ /* 0x000fc600080e0000 */
[----:B------:R-:W-:-:S04]  /*3ce0*/  IMAD.U32 R0, RZ, RZ, UR8 ;  /* 0x00000008ff007e24 */ /* 0x000fc8000f8e00ff */
[----:B------:R2:W4:Y:S02]  /*3cf0*/  REDUX UR6, R0 ;  /* 0x00000000000673c4 */ /* 0x0005240000000000 */
[----:B------:R1:W-:Y:S02]  /*3d00*/  UTCATOMSWS.AND URZ, UR8 ;  /* 0x0000000800ff79e3 */ /* 0x0003e40008000000 */
[----:B-1----:R-:W-:Y:S02]  /*3d10*/  ISETP.EQ.U32.AND P0, PT, R2, UR7, PT ;  /* 0x0000000702007c0c */ /* 0x002fe4000bf02070 */
[----:B--2---:R-:W-:Y:S02]  /*3d20*/  LOP3.LUT R0, RZ, UR5, RZ, 0x33, !PT ;  /* 0x00000005ff007c12 */ /* 0x004fe4000f8e33ff */
[----:B----4-:R-:W-:Y:S02]  /*3d30*/  MOV R2, UR6 ;  /* 0x0000000600027c02 */ /* 0x010fe40008000f00 */
[----:B------:R-:W1:Y:S07]  /*3d40*/  REDUX UR5, R0 ;  /* 0x00000000000573c4 */ /* 0x000e6e0000000000 */
[----:B------:R2:W-:Y:S01]  /*3d50*/  @P0 ATOMS.AND RZ, [UR4+0x14], R2 ;  /* 0x00001402ffff098c */ /* 0x0005e2000a800004 */
[----:B-1----:R-:W-:-:S05]  /*3d60*/  IMAD.U32 R0, RZ, RZ, UR5 ;  /* 0x00000005ff007e24 */ /* 0x002fca000f8e00ff */
[----:B------:R2:W-:Y:S01]  /*3d70*/  @P0 ATOMS.AND RZ, [UR4+0x18], R0 ;  /* 0x00001800ffff098c */ /* 0x0005e2000a800004 */
[----:B------:R-:W-:Y:S05]  /*3d80*/  BRA `(.L_x_68) ;  /* 0x0000000000147947 */ /* 0x000fea0003800000 */
.L_x_67:
[----:B------:R-:W-:Y:S02]  /*3d90*/  MOV R2, 0x3db0 ;  /* 0x00003db000027802 */ /* 0x000fe40000000f00 */
[----:B---3-5:R-:W-:Y:S05]  /*3da0*/  CALL.REL.NOINC `($__internal_0_$__cuda_sm10x_tcgen05_guardrail_trap_col_being_dealloced_not_returned_by_alloc) ;  /* 0x0000003c00b47944 */ /* 0x028fea0003c00000 */
[----:B------:R-:W-:Y:S05]  /*3db0*/  BRA `(.L_x_68) ;  /* 0x0000000000087947 */ /* 0x000fea0003800000 */
.L_x_66:
[----:B------:R-:W-:Y:S02]  /*3dc0*/  MOV R2, 0x3de0 ;  /* 0x00003de000027802 */ /* 0x000fe40000000f00 */
[----:B---3-5:R-:W-:Y:S05]  /*3dd0*/  CALL.REL.NOINC `($__internal_2_$__cuda_sm10x_tcgen05_guardrail_trap_unallocated_columns_being_dealloced) ;  /* 0x0000003c00c07944 */ /* 0x028fea0003c00000 */
.L_x_68:
[----:B------:R-:W-:Y:S01]  /*3de0*/  NOP ;  /* 0x0000000000007918 */ /* 0x000fe20000000000 */
[----:B------:R-:W-:Y:S05]  /*3df0*/  EXIT ;  /* 0x000000000000794d */ /* 0x000fea0003800000 */
.L_x_50:
[----:B------:R-:W-:-:S09]  /*3e00*/  UISETP.NE.OR UP2, UPT, UR8, 0x3, !UP2 ;  /* 0x000000030800788c */ /* 0x000fd2000d745670 */
[----:B------:R-:W-:Y:S05]  /*3e10*/  BRA.U UP2, `(.L_x_69) ;  /* 0x0000000d02ac7547 */ /* 0x000fea000b800000 */
[----:B------:R-:W1:Y:S01]  /*3e20*/  LDC R0, c[0x0][0xb30] ;  /* 0x0002cc00ff007b82 */ /* 0x000e620000000800 */
[----:B------:R-:W2:Y:S01]  /*3e30*/  LDCU.64 UR8, c[0x0][0x888] ;  /* 0x00011100ff0877ac */ /* 0x000ea20008000a00 */
[----:B------:R-:W-:Y:S01]  /*3e40*/  IMAD.MOV.U32 R32, RZ, RZ, 0x1 ;  /* 0x00000001ff207424 */ /* 0x000fe200078e00ff */
[----:B------:R-:W-:Y:S01]  /*3e50*/  CS2R R28, SRZ ;  /* 0x00000000001c7805 */ /* 0x000fe2000001ff00 */
[----:B------:R-:W-:Y:S01]  /*3e60*/  IMAD.MOV.U32 R25, RZ, RZ, 0x1000 ;  /* 0x00001000ff197424 */ /* 0x000fe200078e00ff */
[----:B------:R-:W4:Y:S03]  /*3e70*/  LDCU.64 UR4, c[0x0][0x890] ;  /* 0x00011200ff0477ac */ /* 0x000f260008000a00 */
[----:B------:R-:W3:Y:S01]  /*3e80*/  LDC R24, c[0x0][0x370] ;  /* 0x0000dc00ff187b82 */ /* 0x000ee20000000800 */
[----:B------:R-:W-:Y:S01]  /*3e90*/  UMOV UR7, 0x400 ;  /* 0x0000040000077882 */ /* 0x000fe20000000000 */
[----:B------:R-:W-:-:S02]  /*3ea0*/  UPLOP3.LUT UP1, UPT, UPT, UPT, UPT, 0x40, 0x4 ;  /* 0x000000000004789c */ /* 0x000fc40003f2e870 */
[----:B------:R-:W-:Y:S01]  /*3eb0*/  ULEA UR7, UR37, UR7, 0x18 ;  /* 0x0000000725077291 */ /* 0x000fe2000f8ec0ff */
[----:B------:R-:W-:-:S03]  /*3ec0*/  UMOV UR13, URZ ;  /* 0x000000ff000d7c82 */ /* 0x000fc60008000000 */
[----:B------:R-:W3:Y:S01]  /*3ed0*/  LDC R3, c[0x0][0xb0c] ;  /* 0x0002c300ff037b82 */ /* 0x000ee20000000800 */
[----:B--2---:R-:W-:Y:S02]  /*3ee0*/  UISETP.NE.U32.AND UP3, UPT, UR8, URZ, UPT ;  /* 0x000000ff0800728c */ /* 0x004fe4000bf65070 */
[----:B----4-:R-:W-:-:S05]  /*3ef0*/  UISETP.NE.U32.AND UP4, UPT, UR4, URZ, UPT ;  /* 0x000000ff0400728c */ /* 0x010fca000bf85070 */
[----:B------:R-:W2:Y:S01]  /*3f00*/  LDC R22, c[0x0][0xb20] ;  /* 0x0002c800ff167b82 */ /* 0x000ea20000000800 */
[----:B-1----:R-:W-:Y:S01]  /*3f10*/  ISETP.NE.AND P1, PT, R0, 0x1, PT ;  /* 0x000000010000780c */ /* 0x002fe20003f25270 */
[----:B------:R-:W-:Y:S02]  /*3f20*/  UISETP.NE.AND.EX UP3, UPT, UR9, URZ, UPT, UP3 ;  /* 0x000000ff0900728c */ /* 0x000fe4000bf65330 */
[----:B------:R-:W-:-:S04]  /*3f30*/  UISETP.NE.AND.EX UP4, UPT, UR5, URZ, UPT, UP4 ;  /* 0x000000ff0500728c */ /* 0x000fc8000bf85340 */
[----:B------:R-:W1:Y:S08]  /*3f40*/  LDC.64 R30, c[0x0][0x348] ;  /* 0x0000d200ff1e7b82 */ /* 0x000e700000000a00 */
[----:B------:R-:W4:Y:S08]  /*3f50*/  LDC.64 R14, c[0x0][0xb10] ;  /* 0x0002c400ff0e7b82 */ /* 0x000f300000000a00 */
[----:B------:R-:W1:Y:S08]  /*3f60*/  LDC.64 R6, c[0x0][0xb18] ;  /* 0x0002c600ff067b82 */ /* 0x000e700000000a00 */
[----:B------:R-:W1:Y:S08]  /*3f70*/  LDC.64 R4, c[0x0][0xb28] ;  /* 0x0002ca00ff047b82 */ /* 0x000e700000000a00 */
[----:B--23--:R-:W1:Y:S02]  /*3f80*/  LDC R23, c[0x0][0x374] ;  /* 0x0000dd00ff177b82 */ /* 0x00ce640000000800 */
.L_x_78:
[C---:B------:R-:W-:Y:S02]  /*3f90*/  LEA R0, R29.reuse, UR7, 0x3 ;  /* 0x000000071d007c11 */ /* 0x040fe4000f8e18ff */
[----:B------:R-:W-:Y:S02]  /*3fa0*/  SHF.L.U32 R2, R28, 0x1f, RZ ;  /* 0x0000001f1c027819 */ /* 0x000fe400000006ff */
[----:B------:R-:W-:Y:S02]  /*3fb0*/  LEA R16, R29, UR7, 0x4 ;  /* 0x000000071d107c11 */ /* 0x000fe4000f8e20ff */
[----:B--2---:R-:W2:Y:S02]  /*3fc0*/  SYNCS.PHASECHK.TRANS64.TRYWAIT P0, [R0+URZ+0xa0], R2 ;  /* 0x0000a002000075a7 */ /* 0x004ea400080011ff */
[----:B--2---:R-:W-:Y:S05]  /*3fd0*/  @!P0 BRA `(.L_x_70) ;  /* 0x00000038004c8947 */ /* 0x004fea0003800000 */
.L_x_148:
[----:B------:R-:W-:Y:S01]  /*3fe0*/  ISETP.GE.AND P0, PT, R26, 0x1, PT ;  /* 0x000000011a00780c */ /* 0x000fe20003f06270 */
[----:B------:R-:W3:Y:S01]  /*3ff0*/  LDS.128 R16, [R16+0x130] ;  /* 0x0001300010107984 */ /* 0x000ee20000000c00 */
[----:B--2---:R-:W-:Y:S01]  /*4000*/  VIADD R0, R0, 0xb0 ;  /* 0x000000b000007836 */ /* 0x004fe20000000000 */
[----:B------:R-:W-:Y:S01]  /*4010*/  @!PT LDS RZ, [RZ] ;  /* 0x00000000fffff984 */ /* 0x000fe20000000800 */
[----:B------:R-:W-:Y:S01]  /*4020*/  @!PT LDS RZ, [RZ] ;  /* 0x00000000fffff984 */ /* 0x000fe20000000800 */
[----:B------:R-:W-:Y:S01]  /*4030*/  @!PT LDS RZ, [RZ] ;  /* 0x00000000fffff984 */ /* 0x000fe20000000800 */
[----:B------:R-:W-:Y:S01]  /*4040*/  @!PT LDS RZ, [RZ] ;  /* 0x00000000fffff984 */ /* 0x000fe20000000800 */
[----:B------:R2:W-:Y:S06]  /*4050*/  MEMBAR.ALL.CTA ;  /* 0x0000000000007992 */ /* 0x0005ec0000008000 */
[----:B--2---:R-:W2:Y:S01]  /*4060*/  FENCE.VIEW.ASYNC.S ;  /* 0x00000000000073c6 */ /* 0x004ea20000000000 */
[----:B------:R-:W-:Y:S04]  /*4070*/  PRMT R0, RZ, 0x654, R0 ;  /* 0x00000654ff007816 */ /* 0x000fe80000000000 */
[----:B--2---:R2:W-:Y:S01]  /*4080*/  SYNCS.ARRIVE.TRANS64.RED.A1T0 RZ, [R0+URZ], RZ ;  /* 0x000000ff00ff79a7 */ /* 0x0045e200081004ff */
[----:B---3--:R-:W-:Y:S11]  /*4090*/  LOP3.LUT P3, RZ, R18, 0x1, RZ, 0xc0, !PT ;  /* 0x0000000112ff7812 */ /* 0x008ff6000786c0ff */
[----:B------:R-:W-:Y:S02]  /*40a0*/  @!UPT UIADD3 URZ, UPT, UPT, URZ, URZ, URZ ;  /* 0x000000fffffff290 */ /* 0x000fe4000fffe0ff */
[----:B------:R-:W-:Y:S02]  /*40b0*/  @P3 MOV R11, R16 ;  /* 0x00000010000b3202 */ /* 0x000fe40000000f00 */
[----:B------:R-:W-:Y:S01]  /*40c0*/  @P3 LOP3.LUT R10, R17, 0xffff, RZ, 0xc0, !PT ;  /* 0x0000ffff110a3812 */ /* 0x000fe200078ec0ff */
[----:B--2---:R-:W-:Y:S06]  /*40d0*/  @!P0 BRA `(.L_x_71) ;  /* 0x0000000000a48947 */ /* 0x004fec0003800000 */
[-C--:B-1----:R-:W-:Y:S01]  /*40e0*/  IMAD.HI.U32 R0, R23, R7.reuse, RZ ;  /* 0x0000000717007227 */ /* 0x082fe200078e00ff */
[----:B------:R-:W-:Y:S02]  /*40f0*/  ISETP.NE.AND P0, PT, R6, 0x1, PT ;  /* 0x000000010600780c */ /* 0x000fe40003f05270 */
[----:B------:R-:W-:Y:S01]  /*4100*/  ISETP.NE.AND P2, PT, R26, 0x1, PT ;  /* 0x000000011a00780c */ /* 0x000fe20003f45270 */
[----:B----4-:R-:W-:Y:S01]  /*4110*/  IMAD.HI.U32 R9, R24, R14, RZ ;  /* 0x0000000e18097227 */ /* 0x010fe200078e00ff */
[----:B------:R-:W-:Y:S02]  /*4120*/  SHF.R.U32.HI R0, RZ, R22, R0 ;  /* 0x00000016ff007219 */ /* 0x000fe40000011600 */
[----:B------:R-:W-:Y:S01]  /*4130*/  ISETP.NE.AND P4, PT, R3, 0x1, PT ;  /* 0x000000010300780c */ /* 0x000fe20003f85270 */
[----:B------:R-:W-:Y:S01]  /*4140*/  IMAD.HI.U32 R13, R10, R7, RZ ;  /* 0x000000070a0d7227 */ /* 0x000fe200078e00ff */
[----:B------:R-:W-:Y:S02]  /*4150*/  SHF.R.U32.HI R9, RZ, R15, R9 ;  /* 0x0000000fff097219 */ /* 0x000fe40000011609 */
[----:B------:R-:W-:Y:S01]  /*4160*/  SEL R0, R23, R0, !P0 ;  /* 0x0000000017007207 */ /* 0x000fe20004000000 */
[----:B------:R-:W-:Y:S01]  /*4170*/  IMAD.HI.U32 R12, R11, R14, RZ ;  /* 0x0000000e0b0c7227 */ /* 0x000fe200078e00ff */
[----:B------:R-:W-:Y:S03]  /*4180*/  SEL R9, R24, R9, !P4 ;  /* 0x0000000918097207 */ /* 0x000fe60006000000 */
[-C--:B------:R-:W-:Y:S01]  /*4190*/  IMAD.HI.U32 R8, R0, R4.reuse, RZ ;  /* 0x0000000400087227 */ /* 0x080fe200078e00ff */
[----:B------:R-:W-:Y:S03]  /*41a0*/  SHF.R.U32.HI R12, RZ, R15, R12 ;  /* 0x0000000fff0c7219 */ /* 0x000fe6000001160c */
[----:B------:R-:W-:Y:S01]  /*41b0*/  IMAD.HI.U32 R2, R9, R4, RZ ;  /* 0x0000000409027227 */ /* 0x000fe200078e00ff */
[-C--:B------:R-:W-:Y:S02]  /*41c0*/  @P2 SHF.R.U32.HI R0, RZ, R5.reuse, R8 ;  /* 0x00000005ff002219 */ /* 0x080fe40000011608 */
[----:B------:R-:W-:Y:S02]  /*41d0*/  SHF.R.U32.HI R8, RZ, R22, R13 ;  /* 0x00000016ff087219 */ /* 0x000fe4000001160d */
[----:B------:R-:W-:Y:S01]  /*41e0*/  @P2 SHF.R.U32.HI R9, RZ, R5, R2 ;  /* 0x00000005ff092219 */ /* 0x000fe20000011602 */
[----:B------:R-:W-:Y:S01]  /*41f0*/  IMAD R0, R26, R0, RZ ;  /* 0x000000001a007224 */ /* 0x000fe200078e02ff */
[----:B------:R-:W-:Y:S02]  /*4200*/  SEL R8, R10, R8, !P0 ;  /* 0x000000080a087207 */ /* 0x000fe40004000000 */
[----:B------:R-:W-:Y:S01]  /*4210*/  SEL R2, R11, R12, !P4 ;  /* 0x0000000c0b027207 */ /* 0x000fe20006000000 */
[----:B------:R-:W-:Y:S01]  /*4220*/  IMAD R12, R26, R9, RZ ;  /* 0x000000091a0c7224 */ /* 0x000fe200078e02ff */
[C---:B------:R-:W-:Y:S01]  /*4230*/  ISETP.GE.AND P0, PT, R8.reuse, R0, PT ;  /* 0x000000000800720c */ /* 0x040fe20003f06270 */
[----:B------:R-:W-:Y:S03]  /*4240*/  IMAD.HI.U32 R0, R8, R4, RZ ;  /* 0x0000000408007227 */ /* 0x000fe600078e00ff */
[----:B------:R-:W-:Y:S02]  /*4250*/  ISETP.GE.OR P0, PT, R2, R12, P0 ;  /* 0x0000000c0200720c */ /* 0x000fe40000706670 */
[-C--:B------:R-:W-:Y:S04]  /*4260*/  SHF.R.U32.HI R0, RZ, R5.reuse, R0 ;  /* 0x00000005ff007219 */ /* 0x080fe80000011600 */
[----:B------:R-:W-:Y:S05]  /*4270*/  SEL R13, R8, R0, !P2 ;  /* 0x00000000080d7207 */ /* 0x000fea0005000000 */
[----:B------:R-:W-:Y:S02]  /*4280*/  IMAD.MOV R12, RZ, RZ, -R13 ;  /* 0x000000ffff0c7224 */ /* 0x000fe400078e0a0d */
[----:B------:R-:W-:Y:S04]  /*4290*/  @!P0 IMAD.HI.U32 R0, R2, R4, RZ ;  /* 0x0000000402008227 */ /* 0x000fe800078e00ff */
[----:B------:R-:W-:Y:S01]  /*42a0*/  IMAD R12, R26, R12, R8 ;  /* 0x0000000c1a0c7224 */ /* 0x000fe200078e0208 */
[----:B------:R-:W-:Y:S04]  /*42b0*/  @!P0 SHF.R.U32.HI R0, RZ, R5, R0 ;  /* 0x00000005ff008219 */ /* 0x000fe80000011600 */
[----:B------:R-:W-:Y:S04]  /*42c0*/  @!P0 SEL R0, R2, R0, !P2 ;  /* 0x0000000002008207 */ /* 0x000fe80005000000 */
[----:B------:R-:W-:Y:S01]  /*42d0*/  @!P0 IADD3 R13, PT, PT, R13, -R0, RZ ;  /* 0x800000000d0d8210 */ /* 0x000fe20007ffe0ff */
[----:B------:R-:W-:Y:S01]  /*42e0*/  @!P0 IMAD R0, R9, R12, R0 ;  /* 0x0000000c09008224 */ /* 0x000fe200078e0200 */
[----:B------:R-:W-:Y:S01]  /*42f0*/  IADD3 R9, PT, PT, -R8, RZ, RZ ;  /* 0x000000ff08097210 */ /* 0x000fe20007ffe1ff */
[--C-:B------:R-:W-:Y:S02]  /*4300*/  IMAD.MOV R12, RZ, RZ, -R2.reuse ;  /* 0x000000ffff0c7224 */ /* 0x100fe400078e0a02 */
[----:B------:R-:W-:Y:S02]  /*4310*/  @!P0 IMAD R8, R13, R26, R2 ;  /* 0x0000001a0d088224 */ /* 0x000fe400078e0202 */
[----:B------:R-:W-:Y:S02]  /*4320*/  @!P0 IMAD.MOV.U32 R2, RZ, RZ, R0 ;  /* 0x000000ffff028224 */ /* 0x000fe400078e0000 */
[----:B------:R-:W-:Y:S02]  /*4330*/  IMAD R11, R3, R12, R11 ;  /* 0x0000000c030b7224 */ /* 0x000fe400078e020b */
[----:B------:R-:W-:Y:S02]  /*4340*/  IMAD R10, R6, R9, R10 ;  /* 0x00000009060a7224 */ /* 0x000fe400078e020a */
[----:B------:R-:W-:Y:S02]  /*4350*/  IMAD R11, R2, R3, R11 ;  /* 0x00000003020b7224 */ /* 0x000fe400078e020b */
[----:B------:R-:W-:Y:S02]  /*4360*/  IMAD R10, R8, R6, R10 ;  /* 0x00000006080a7224 */ /* 0x000fe400078e020a */
.L_x_71:
[----:B------:R-:W-:Y:S05]  /*4370*/  BRA.U UP1, `(.L_x_72) ;  /* 0x0000000101107547 */ /* 0x000fea000b800000 */
[----:B------:R-:W-:Y:S04]  /*4380*/  MOV R2, UR6 ;  /* 0x0000000600027c02 */ /* 0x000fe80008000f00 */
[----:B------:R-:W-:Y:S04]  /*4390*/  SHF.L.U32 R2, R2, 0x1f, RZ ;  /* 0x0000001f02027819 */ /* 0x000fe800000006ff */
[----:B------:R-:W2:Y:S02]  /*43a0*/  SYNCS.PHASECHK.TRANS64.TRYWAIT P0, [UR7+0x98], R2 ;  /* 0x00009802ff0075a7 */ /* 0x000ea40008001107 */
[----:B--2---:R-:W-:Y:S05]  /*43b0*/  @!P0 BRA `(.L_x_73) ;  /* 0x0000003400688947 */ /* 0x004fea0003800000 */
.L_x_72:
[----:B------:R-:W-:Y:S02]  /*43c0*/  R2UR UR11, R21 ;  /* 0x00000000150b72ca */ /* 0x000fe400000e0000 */
[----:B------:R-:W-:Y:S02]  /*43d0*/  R2UR UR10, R20 ;  /* 0x00000000140a72ca */ /* 0x000fe400000e0000 */
[----:B------:R-:W-:Y:S04]  /*43e0*/  ISETP.NE.U32.AND P2, PT, RZ, UR4, PT ;  /* 0x00000004ff007c0c */ /* 0x000fe8000bf45070 */
[----:B------:R-:W-:Y:S05]  /*43f0*/  ISETP.NE.AND.EX P2, PT, RZ, UR5, PT, P2 ;  /* 0x00000005ff007c0c */ /* 0x000fea000bf45320 */
[----:B------:R-:W-:Y:S02]  /*4400*/  USHF.L.U32 UR11, UR11, 0x6, URZ ;  /* 0x000000060b0b7899 */ /* 0x000fe400080006ff */
[----:B------:R-:W-:Y:S01]  /*4410*/  USHF.L.U32 UR10, UR10, 0x6, URZ ;  /* 0x000000060a0a7899 */ /* 0x000fe200080006ff */
[----:B------:R-:W-:Y:S11]  /*4420*/  BRA.U !UP4, `(.L_x_74) ;  /* 0x000000010c347547 */ /* 0x000ff6000b800000 */
[----:B------:R-:W-:Y:S01]  /*4430*/  UPLOP3.LUT UP0, UPT, UPT, UPT, UP3, 0x80, 0x8 ;  /* 0x000000000008789c */ /* 0x000fe20003f0f030 */
[----:B--2---:R-:W-:Y:S02]  /*4440*/  HFMA2 R0, -RZ, RZ, 0, 5.9604644775390625e-08 ;  /* 0x00000001ff007431 */ /* 0x004fe400000001ff */
[----:B------:R-:W-:Y:S03]  /*4450*/  IMAD.MOV.U32 R60, RZ, RZ, 0x1 ;  /* 0x00000001ff3c7424 */ /* 0x000fe600078e00ff */
[----:B------:R-:W-:Y:S05]  /*4460*/  PLOP3.LUT P0, PT, PT, PT, UP0, 0x80, 0x8 ;  /* 0x000000000008781c */ /* 0x000fea0003f0f008 */
[----:B------:R-:W2:Y:S01]  /*4470*/  @UP0 LDCU.64 UR14, c[0x0][0x888] ;  /* 0x00011100ff0e07ac */ /* 0x000ea20008000a00 */
[----:B------:R-:W-:Y:S07]  /*4480*/  @UP0 UIMAD UR8, UR36, UR4, URZ ;  /* 0x00000004240802a4 */ /* 0x000fee000f8e02ff */
[----:B------:R-:W-:Y:S01]  /*4490*/  @!P0 PRMT R60, R0, 0x7610, R60 ;  /* 0x00007610003c8816 */ /* 0x000fe2000000003c */
[----:B--2---:R-:W-:Y:S03]  /*44a0*/  @UP0 UIMAD.WIDE UR14, UR8, 0x4, UR14 ;  /* 0x00000004080e08a5 */ /* 0x004fe6000f8e020e */
[----:B------:R-:W2:Y:S03]  /*44b0*/  @!UP0 LDCU UR8, c[0x0][0x880] ;  /* 0x00011000ff0887ac */ /* 0x000ea60008000800 */
[----:B------:R-:W-:Y:S01]  /*44c0*/  IMAD.U32 R8, RZ, RZ, UR14 ;  /* 0x0000000eff087e24 */ /* 0x000fe2000f8e00ff */
[----:B------:R-:W-:Y:S05]  /*44d0*/  MOV R9, UR15 ;  /* 0x0000000f00097c02 */ /* 0x000fea0008000f00 */
[----:B-----5:R3:W5:Y:S02]  /*44e0*/  @P0 LDG.E R35, desc[UR46][R8.64] ;  /* 0x0000002e08230981 */ /* 0x020764000c1e1900 */
[----:B--23--:R-:W-:Y:S07]  /*44f0*/  @!P0 IMAD.U32 R35, RZ, RZ, UR8 ;  /* 0x00000008ff238e24 */ /* 0x00cfee000f8e00ff */
.L_x_74:
[----:B-----5:R-:W-:Y:S01]  /*4500*/  @!P2 FSETP.EQ.AND P0, PT, R35, RZ, PT ;  /* 0x000000ff2300a20b */ /* 0x020fe20003f02000 */
[----:B------:R-:W-:Y:S01]  /*4510*/  @!UPT UIADD3 URZ, UPT, UPT, URZ, URZ, URZ ;  /* 0x000000fffffff290 */ /* 0x000fe2000fffe0ff */
[----:B------:R-:W-:Y:S11]  /*4520*/  @!P2 BRA `(.L_x_75) ;  /* 0x000000000014a947 */ /* 0x000ff60003800000 */
[----:B------:R-:W-:Y:S02]  /*4530*/  LOP3.LUT P2, RZ, R60, 0xff, RZ, 0xc0, !PT ;  /* 0x000000ff3cff7812 */ /* 0x000fe4000784c0ff */
[----:B------:R-:W-:Y:S04]  /*4540*/  PLOP3.LUT P0, PT, PT, PT, UP0, 0x80, 0x8 ;  /* 0x000000000008781c */ /* 0x000fe80003f0f008 */
[----:B------:R-:W-:Y:S07]  /*4550*/  PLOP3.LUT P0, PT, P0, PT, PT, 0x8, 0x80 ;  /* 0x000000000080781c */ /* 0x000fee000070e170 */
[----:B------:R-:W-:Y:S11]  /*4560*/  @P2 FSETP.EQ.AND P0, PT, R35, RZ, PT ;  /* 0x000000ff2300220b */ /* 0x000ff60003f02000 */
[----:B------:R-:W-:Y:S02]  /*4570*/  @!UPT UIADD3 URZ, UPT, UPT, URZ, URZ, URZ ;  /* 0x000000fffffff290 */ /* 0x000fe4000fffe0ff */
.L_x_75:
[----:B------:R-:W-:Y:S01]  /*4580*/  ULEA UR15, UR13, UR7, 0x3 ;  /* 0x000000070d0f7291 */ /* 0x000fe2000f8e18ff */
[----:B------:R-:W-:Y:S02]  /*4590*/  SHF.L.U32 R9, R32, 0x1f, RZ ;  /* 0x0000001f20097819 */ /* 0x000fe400000006ff */
[----:B------:R-:W-:Y:S04]  /*45a0*/  ELECT P4, URZ, PT ;  /* 0x0000000000ff782f */ /* 0x000fe80003880000 */
[----:B------:R-:W-:Y:S02]  /*45b0*/  PLOP3.LUT P4, PT, P0, P4, PT, 0xf2, 0x2f ;  /* 0x00000000002f781c */ /* 0x000fe40000789e72 */
[----:B------:R-:W3:Y:S11]  /*45c0*/  SYNCS.PHASECHK.TRANS64.TRYWAIT P2, [UR15+0x78], R9 ;  /* 0x00007809ff0075a7 */ /* 0x000ef6000804110f */
[----:B-1----:R-:W-:Y:S05]  /*45d0*/  @!P4 IADD3 R8, P0, PT, R30, 0x580, RZ ;  /* 0x000005801e08c810 */ /* 0x002fea0007f1e0ff */
[----:B--2---:R-:W-:Y:S01]  /*45e0*/  @!P4 IMAD.X R2, RZ, RZ, R31, P0 ;  /* 0x000000ffff02c224 */ /* 0x004fe200000e061f */
[----:B---3--:R-:W-:Y:S07]  /*45f0*/  @!P2 BRA `(.L_x_76) ;  /* 0x0000003000f0a947 */ /* 0x008fee0003800000 */
.L_x_151:
[----:B------:R-:W2:Y:S01]  /*4600*/  LDC.64 R12, c[0x0][0xb18] ;  /* 0x0002c600ff0c7b82 */ /* 0x000ea20000000a00 */
[----:B------:R-:W-:Y:S01]  /*4610*/  @!P4 R2UR UR8, R2 ;  /* 0x000000000208c2ca */ /* 0x000fe200000e0000 */
[----:B------:R-:W-:Y:S01]  /*4620*/  VOTEU.ALL UP2, P4 ;  /* 0x0000000000ff7886 */ /* 0x000fe20002040000 */
[----:B------:R-:W-:Y:S01]  /*4630*/  @!P4 R2UR UR9, R8 ;  /* 0x000000000809c2ca */ /* 0x000fe200000e0000 */
[----:B------:R-:W-:Y:S01]  /*4640*/  VOTEU.ALL UP1, P4 ;  /* 0x0000000000ff7886 */ /* 0x000fe20002020000 */
[----:B-1----:R-:W-:Y:S03]  /*4650*/  @!P4 IMAD.MOV.U32 R0, RZ, RZ, 0x1000 ;  /* 0x00001000ff00c424 */ /* 0x002fe600078e00ff */
[----:B------:R-:W1:Y:S01]  /*4660*/  @!P1 LDC R2, c[0x0][0xb0c] ;  /* 0x0002c300ff029b82 */ /* 0x000e620000000800 */
[----:B------:R-:W-:Y:S01]  /*4670*/  UMOV UR20, 0x0 ;  /* 0x0000000000147882 */ /* 0x000fe20000000000 */
[----:B------:R-:W-:Y:S01]  /*4680*/  UMOV UR21, 0x10000000 ;  /* 0x1000000000157882 */ /* 0x000fe20000000000 */
[----:B------:R-:W-:Y:S01]  /*4690*/  UMOV UR12, UR36 ;  /* 0x00000024000c7c82 */ /* 0x000fe20008000000 */
[----:B------:R-:W-:Y:S01]  /*46a0*/  UIADD3 UR14, UPT, UPT, UR13, 0x1, URZ ;  /* 0x000000010d0e7890 */ /* 0x000fe2000fffe0ff */
[----:B------:R-:W-:Y:S01]  /*46b0*/  @P3 SHF.R.U32.HI R27, RZ, 0x10, R17 ;  /* 0x00000010ff1b3819 */ /* 0x000fe20000011611 */
[----:B------:R-:W-:Y:S02]  /*46c0*/  VIADD R29, R29, 0x1 ;  /* 0x000000011d1d7836 */ /* 0x000fe40000000000 */
[----:B------:R-:W-:Y:S01]  /*46d0*/  IMAD.U32 R9, RZ, RZ, UR8 ;  /* 0x00000008ff097e24 */ /* 0x000fe2000f8e00ff */
[----:B------:R-:W-:Y:S01]  /*46e0*/  @!UP2 ULEA UR8, UR13, UR7, 0xc ;  /* 0x000000070d08a291 */ /* 0x000fe2000f8e60ff */
[----:B------:R-:W-:Y:S01]  /*46f0*/  IMAD.U32 R8, RZ, RZ, UR9 ;  /* 0x00000009ff087e24 */ /* 0x000fe2000f8e00ff */
[----:B------:R-:W-:Y:S02]  /*4700*/  UIADD3 UR9, UPT, UPT, UR15, 0x60, URZ ;  /* 0x000000600f097890 */ /* 0x000fe4000fffe0ff */
[----:B------:R-:W-:Y:S01]  /*4710*/  @!P4 R2UR UR19, R9 ;  /* 0x000000000913c2ca */ /* 0x000fe200000e0000 */
[----:B------:R-:W-:Y:S01]  /*4720*/  @!UP2 UIADD3 UR8, UPT, UPT, UR8, 0x200, URZ ;  /* 0x000002000808a890 */ /* 0x000fe2000fffe0ff */
[----:B------:R-:W-:Y:S01]  /*4730*/  @!P4 R2UR UR18, R8 ;  /* 0x000000000812c2ca */ /* 0x000fe200000e0000 */
[----:B------:R-:W-:Y:S01]  /*4740*/  UISETP.NE.AND UP5, UPT, UR14, 0x3, UPT ;  /* 0x000000030e00788c */ /* 0x000fe2000bfa5270 */
[----:B------:R-:W3:Y:S01]  /*4750*/  LDC.64 R8, c[0x0][0xb10] ;  /* 0x0002c400ff087b82 */ /* 0x000ee20000000a00 */
[----:B------:R-:W-:Y:S02]  /*4760*/  UPRMT UR16, UR37, 0x654, UR9 ;  /* 0x0000065425107896 */ /* 0x000fe40008000009 */
[----:B------:R-:W-:Y:S02]  /*4770*/  USEL UR17, URZ, 0x1, UP5 ;  /* 0x00000001ff117887 */ /* 0x000fe4000a800000 */
[----:B------:R-:W-:Y:S04]  /*4780*/  USEL UR14, UR14, URZ, UP5 ;  /* 0x000000ff0e0e7287 */ /* 0x000fe8000a800000 */
[----:B------:R-:W-:Y:S01]  /*4790*/  ULEA UR13, UR14, UR7, 0x3 ;  /* 0x000000070e0d7291 */ /* 0x000fe2000f8e18ff */
[----:B------:R-:W-:Y:S01]  /*47a0*/  LOP3.LUT R32, R32, UR17, RZ, 0x3c, !PT ;  /* 0x0000001120207c12 */ /* 0x000fe2000f8e3cff */
[----:B------:R1:W-:Y:S01]  /*47b0*/  @!UP1 UTMALDG.3D [UR8], [UR18], desc[UR20] ;  /* 0x00001408120095b4 */ /* 0x0003e20008011000 */
[----:B------:R5:W-:Y:S02]  /*47c0*/  @!P4 SYNCS.ARRIVE.TRANS64.RED.A0TR RZ, [UR15+0x60], R0 ;  /* 0x00006000ffffc9a7 */ /* 0x000be4000830040f */
[----:B------:R-:W-:Y:S01]  /*47d0*/  SHF.L.U32 R20, R32, 0x1f, RZ ;  /* 0x0000001f20147819 */ /* 0x000fe200000006ff */
[C---:B---3--:R-:W-:Y:S01]  /*47e0*/  @!P1 IMAD.HI.U32 R8, R11.reuse, R8, RZ ;  /* 0x000000080b089227 */ /* 0x048fe200078e00ff */
[----:B--2---:R-:W-:Y:S02]  /*47f0*/  @!P1 ISETP.NE.AND P0, PT, R12, 0x1, PT ;  /* 0x000000010c00980c */ /* 0x004fe40003f05270 */
[----:B-1----:R-:W-:Y:S01]  /*4800*/  @!P1 ISETP.NE.AND P2, PT, R2, 0x1, PT ;  /* 0x000000010200980c */ /* 0x002fe20003f45270 */
[----:B------:R-:W-:Y:S01]  /*4810*/  SYNCS.ARRIVE.TRANS64.RED.A1T0 RZ, [UR16], RZ ;  /* 0x000000ffffff79a7 */ /* 0x000fe20008100410 */
[C---:B------:R-:W-:Y:S01]  /*4820*/  @!P1 IMAD.HI.U32 R13, R10.reuse, R13, RZ ;  /* 0x0000000d0a0d9227 */ /* 0x040fe200078e00ff */
[----:B------:R-:W-:Y:S04]  /*4830*/  @!P1 SHF.R.U32.HI R8, RZ, R9, R8 ;  /* 0x00000009ff089219 */ /* 0x000fe80000011608 */
[----:B------:R-:W-:Y:S01]  /*4840*/  @!P1 SEL R8, R11, R8, !P2 ;  /* 0x000000080b089207 */ /* 0x000fe20005000000 */
[----:B------:R-:W1:Y:S01]  /*4850*/  SYNCS.PHASECHK.TRANS64.TRYWAIT P5, [UR13+0x78], R20 ;  /* 0x00007814ff0075a7 */ /* 0x000e6200080a110d */
[----:B-----5:R-:W2:Y:S02]  /*4860*/  @!P1 LDC R0, c[0x0][0xb20] ;  /* 0x0002c800ff009b82 */ /* 0x020ea40000000800 */
[----:B--2---:R-:W-:Y:S04]  /*4870*/  @!P1 SHF.R.U32.HI R0, RZ, R0, R13 ;  /* 0x00000000ff009219 */ /* 0x004fe8000001160d */
[----:B------:R-:W-:Y:S05]  /*4880*/  @!P1 SEL R9, R10, R0, !P0 ;  /* 0x000000000a099207 */ /* 0x000fea0004000000 */
[----:B------:R-:W-:Y:S02]  /*4890*/  @!P1 IMAD.IADD R0, R9, 0x1, -R8 ;  /* 0x0000000109009824 */ /* 0x000fe400078e0a08 */
[----:B------:R-:W-:Y:S02]  /*48a0*/  @!P1 IMAD.IADD R8, R8, 0x1, -R9 ;  /* 0x0000000108089824 */ /* 0x000fe400078e0a09 */
[----:B------:R-:W-:Y:S02]  /*48b0*/  @!P1 IMAD R11, R0, R2, R11 ;  /* 0x00000002000b9224 */ /* 0x000fe400078e020b */
[----:B------:R-:W-:Y:S01]  /*48c0*/  @!P1 IMAD R10, R8, R12, R10 ;  /* 0x0000000c080a9224 */ /* 0x000fe200078e020a */
[----:B-1----:R-:W-:Y:S06]  /*48d0*/  @!P5 BRA `(.L_x_77) ;  /* 0x000000300050d947 */ /* 0x002fec0003800000 */
.L_x_153:
[----:B------:R-:W-:Y:S01]  /*48e0*/  @!P4 IADD3 R2, P0, PT, R30, 0x580, RZ ;  /* 0x000005801e02c810 */ /* 0x000fe20007f1e0ff */
[----:B------:R-:W-:Y:S01]  /*48f0*/  UMOV UR18, 0x0 ;  /* 0x0000000000127882 */ /* 0x000fe20000000000 */
[----:B------:R-:W-:Y:S01]  /*4900*/  UMOV UR19, 0x10000000 ;  /* 0x1000000000137882 */ /* 0x000fe20000000000 */
[----:B------:R-:W-:Y:S01]  /*4910*/  VOTEU.ALL UP1, P4 ;  /* 0x0000000000ff7886 */ /* 0x000fe20002020000 */
[----:B------:R-:W-:Y:S01]  /*4920*/  @!P4 R2UR UR9, R2 ;  /* 0x000000000209c2ca */ /* 0x000fe200000e0000 */
[----:B-1----:R-:W-:Y:S01]  /*4930*/  @!P4 IMAD.X R0, RZ, RZ, R31, P0 ;  /* 0x000000ffff00c224 */ /* 0x002fe200000e061f */
[----:B------:R-:W-:Y:S01]  /*4940*/  UMOV UR12, UR36 ;  /* 0x00000024000c7c82 */ /* 0x000fe20008000000 */
[----:B------:R-:W-:Y:S01]  /*4950*/  @P3 R2UR UR36, R27 ;  /* 0x000000001b2432ca */ /* 0x000fe200000e0000 */
[----:B------:R-:W-:Y:S01]  /*4960*/  @!UP1 ULEA UR15, UR14, UR7, 0xc ;  /* 0x000000070e0f9291 */ /* 0x000fe2000f8e60ff */
[----:B------:R-:W-:Y:S01]  /*4970*/  ISETP.NE.AND P0, PT, R29, 0x2, PT ;  /* 0x000000021d00780c */ /* 0x000fe20003f05270 */
[----:B------:R-:W-:Y:S01]  /*4980*/  @!UP1 UIADD3 UR10, UPT, UPT, UR10, 0x20, URZ ;  /* 0x000000200a0a9890 */ /* 0x000fe2000fffe0ff */
[----:B------:R-:W-:Y:S01]  /*4990*/  @!P4 R2UR UR8, R0 ;  /* 0x000000000008c2ca */ /* 0x000fe200000e0000 */
[----:B------:R-:W-:Y:S01]  /*49a0*/  IMAD.IADD R20, R10, 0x1, R58 ;  /* 0x000000010a147824 */ /* 0x000fe200078e023a */
[----:B------:R-:W-:Y:S01]  /*49b0*/  SEL R0, RZ, 0x1, P0 ;  /* 0x00000001ff007807 */ /* 0x000fe20000000000 */
[----:B------:R-:W-:Y:S01]  /*49c0*/  IMAD.IADD R21, R11, 0x1, R59 ;  /* 0x000000010b157824 */ /* 0x000fe200078e023b */
[----:B------:R-:W-:Y:S02]  /*49d0*/  SEL R29, R29, RZ, P0 ;  /* 0x000000ff1d1d7207 */ /* 0x000fe40000000000 */
[----:B------:R-:W-:Y:S01]  /*49e0*/  IMAD.U32 R8, RZ, RZ, UR9 ;  /* 0x00000009ff087e24 */ /* 0x000fe2000f8e00ff */
[----:B------:R-:W-:Y:S01]  /*49f0*/  UIADD3 UR9, UPT, UPT, UR13, 0x60, URZ ;  /* 0x000000600d097890 */ /* 0x000fe2000fffe0ff */
[----:B------:R-:W-:Y:S03]  /*4a00*/  LOP3.LUT R28, R28, R0, RZ, 0x3c, !PT ;  /* 0x000000001c1c7212 */ /* 0x000fe600078e3cff */
[----:B------:R-:W-:Y:S02]  /*4a10*/  @!P4 R2UR UR16, R8 ;  /* 0x000000000810c2ca */ /* 0x000fe400000e0000 */
[----:B------:R-:W-:Y:S01]  /*4a20*/  IMAD.U32 R9, RZ, RZ, UR8 ;  /* 0x00000008ff097e24 */ /* 0x000fe2000f8e00ff */
[----:B------:R-:W-:Y:S01]  /*4a30*/  @!UP1 UIADD3 UR8, UPT, UPT, UR15, 0x200, URZ ;  /* 0x000002000f089890 */ /* 0x000fe2000fffe0ff */
[----:B------:R-:W-:Y:S01]  /*4a40*/  VOTEU.ALL UP1, P4 ;  /* 0x0000000000ff7886 */ /* 0x000fe20002020000 */
[----:B------:R-:W-:Y:S02]  /*4a50*/  UPRMT UR15, UR37, 0x654, UR9 ;  /* 0x00000654250f7896 */ /* 0x000fe40008000009 */
[----:B------:R-:W-:Y:S11]  /*4a60*/  @!P4 R2UR UR17, R9 ;  /* 0x000000000911c2ca */ /* 0x000ff600000e0000 */
[----:B------:R-:W-:Y:S02]  /*4a70*/  @!UPT UIADD3 URZ, UPT, UPT, URZ, URZ, URZ ;  /* 0x000000fffffff290 */ /* 0x000fe4000fffe0ff */
[----:B------:R2:W-:Y:S01]  /*4a80*/  @!UP1 UTMALDG.3D [UR8], [UR16], desc[UR18] ;  /* 0x00001208100095b4 */ /* 0x0005e20008011000 */
[----:B------:R2:W-:Y:S01]  /*4a90*/  @!P4 SYNCS.ARRIVE.TRANS64.RED.A0TR RZ, [UR13+0x60], R25 ;  /* 0x00006019ffffc9a7 */ /* 0x0005e2000830040d */
[----:B------:R-:W-:Y:S04]  /*4aa0*/  UIADD3 UR13, UPT, UPT, UR14, 0x1, URZ ;  /* 0x000000010e0d7890 */ /* 0x000fe8000fffe0ff */
[----:B------:R-:W-:Y:S04]  /*4ab0*/  UISETP.NE.AND UP1, UPT, UR13, 0x3, UPT ;  /* 0x000000030d00788c */ /* 0x000fe8000bf25270 */
[----:B------:R-:W-:Y:S02]  /*4ac0*/  USEL UR14, URZ, 0x1, UP1 ;  /* 0x00000001ff0e7887 */ /* 0x000fe40008800000 */
[----:B------:R-:W-:Y:S02]  /*4ad0*/  USEL UR13, UR13, URZ, UP1 ;  /* 0x000000ff0d0d7287 */ /* 0x000fe40008800000 */
[----:B------:R-:W-:Y:S02]  /*4ae0*/  UPLOP3.LUT UP1, UPT, UPT, UPT, UPT, 0x80, 0x8 ;  /* 0x000000000008789c */ /* 0x000fe40003f2f070 */
[----:B------:R-:W-:Y:S01]  /*4af0*/  LOP3.LUT R32, R32, UR14, RZ, 0x3c, !PT ;  /* 0x0000000e20207c12 */ /* 0x000fe2000f8e3cff */
[----:B------:R-:W-:Y:S01]  /*4b00*/  SYNCS.ARRIVE.TRANS64.RED.A1T0 RZ, [UR15], RZ ;  /* 0x000000ffffff79a7 */ /* 0x000fe2000810040f */
[----:B------:R-:W-:Y:S07]  /*4b10*/  @P3 BRA `(.L_x_78) ;  /* 0xfffffff4001c3947 */ /* 0x000fee000383ffff */
[----:B------:R-:W-:Y:S01]  /*4b20*/  UIADD3 UR7, UPT, UPT, UR7, 0x78, URZ ;  /* 0x0000007807077890 */ /* 0x000fe2000fffe0ff */
[----:B------:R-:W-:-:S03]  /*4b30*/  SHF.L.U32 R2, R32, 0x1f, RZ ;  /* 0x0000001f20027819 */ /* 0x000fc600000006ff */
[----:B------:R-:W-:-:S09]  /*4b40*/  ULEA UR4, UR13, UR7, 0x3 ;  /* 0x000000070d047291 */ /* 0x000fd2000f8e18ff */
[----:B------:R-:W1:Y:S02]  /*4b50*/  SYNCS.PHASECHK.TRANS64.TRYWAIT P0, [UR4], R2 ;  /* 0x00000002ff0075a7 */ /* 0x000e640008001104 */
[----:B-1----:R-:W-:Y:S05]  /*4b60*/  @!P0 BRA `(.L_x_79) ;  /* 0x0000002c00c48947 */ /* 0x002fea0003800000 */
.L_x_155:
        /* <DEDUP_REMOVED lines=9> */
.L_x_157:
[----:B------:R-:W-:-:S04]  /*4c00*/  UIADD3 UR5, UPT, UPT, UR5, 0x1, URZ ;  /* 0x0000000105057890 */ /* 0x000fc8000fffe0ff */
[----:B------:R-:W-:-:S04]  /*4c10*/  UISETP.NE.AND UP0, UPT, UR5, 0x3, UPT ;  /* 0x000000030500788c */ /* 0x000fc8000bf05270 */
[----:B------:R-:W-:Y:S02]  /*4c20*/  USEL UR4, URZ, 0x1, UP0 ;  /* 0x00000001ff047887 */ /* 0x000fe40008000000 */
[----:B------:R-:W-:-:S04]  /*4c30*/  USEL UR5, UR5, URZ, UP0 ;  /* 0x000000ff05057287 */ /* 0x000fc80008000000 */
[----:B------:R-:W-:Y:S01]  /*4c40*/  ULEA UR5, UR5, UR7, 0x3 ;  /* 0x0000000705057291 */ /* 0x000fe2000f8e18ff */
[----:B-1----:R-:W-:-:S04]  /*4c50*/  LOP3.LUT R2, R32, UR4, RZ, 0x3c, !PT ;  /* 0x0000000420027c12 */ /* 0x002fc8000f8e3cff */
[----:B------:R-:W-:Y:S01]  /*4c60*/  SHF.L.U32 R2, R2, 0x1f, RZ ;  /* 0x0000001f02027819 */ /* 0x000fe200000006ff */
[----:B------:R-:W-:-:S07]  /*4c70*/  IMAD.U32 R0, RZ, RZ, UR5 ;  /* 0x00000005ff007e24 */ /* 0x000fce000f8e00ff */
.L_x_81:
[----:B-1----:R1:W3:Y:S02]  /*4c80*/  SYNCS.PHASECHK.TRANS64.TRYWAIT P0, [R0+URZ], R2 ;  /* 0x00000002000075a7 */ /* 0x0022e400080011ff */
[----:B---3--:R-:W-:Y:S05]  /*4c90*/  @!P0 NANOSLEEP.SYNCS 0x989680 ;  /* 0x009896800000895d */ /* 0x008fea0003900000 */
[----:B------:R-:W3:Y:S02]  /*4ca0*/  @!P0 SYNCS.PHASECHK.TRANS64 P0, [R0+URZ], R2 ;  /* 0x00000002000085a7 */ /* 0x000ee400080010ff */
[----:B--23--:R-:W-:Y:S05]  /*4cb0*/  @P0 EXIT ;  /* 0x000000000000094d */ /* 0x00cfea0003800000 */
[----:B------:R-:W-:Y:S05]  /*4cc0*/  BRA `(.L_x_81) ;  /* 0xfffffffc00ec7947 */ /* 0x000fea000383ffff */
.L_x_69:
[----:B------:R-:W-:-:S06]  /*4cd0*/  UISETP.GE.AND UP1, UPT, UR8, 0x4, UPT ;  /* 0x000000040800788c */ /* 0x000fcc000bf26270 */
[----:B------:R-:W-:-:S13]  /*4ce0*/  PLOP3.LUT P0, PT, PT, PT, UP1, 0x80, 0x8 ;  /* 0x000000000008781c */ /* 0x000fda0003f0f018 */
[----:B------:R-:W-:Y:S05]  /*4cf0*/  @!P0 EXIT ;  /* 0x000000000000894d */ /* 0x000fea0003800000 */
[----:B------:R-:W-:Y:S01]  /*4d00*/  BAR.SYNC.DEFER_BLOCKING 0x6, 0xa0 ;  /* 0x0182800000007b1d */ /* 0x000fe20000010000 */
[C---:B------:R-:W-:Y:S01]  /*4d10*/  IMAD.SHL.U32 R3, R70.reuse, 0x20, RZ ;  /* 0x0000002046037824 */ /* 0x040fe200078e00ff */
[----:B------:R-:W-:Y:S01]  /*4d20*/  SHF.R.U32.HI R4, RZ, 0x1, R70 ;  /* 0x00000001ff047819 */ /* 0x000fe20000011646 */
[C---:B------:R-:W-:Y:S01]  /*4d30*/  IMAD.SHL.U32 R64, R70.reuse, 0x10, RZ ;  /* 0x0000001046407824 */ /* 0x040fe200078e00ff */
[C---:B------:R-:W-:Y:S01]  /*4d40*/  LOP3.LUT P0, RZ, R70.reuse, 0x4, RZ, 0xc0, !PT ;  /* 0x0000000446ff7812 */ /* 0x040fe2000780c0ff */
[----:B------:R-:W-:Y:S01]  /*4d50*/  IMAD.U32 R32, R70, 0x10000, RZ ;  /* 0x0001000046207824 */ /* 0x000fe200078e00ff */
[----:B------:R-:W-:Y:S02]  /*4d60*/  UMOV UR48, 0x400 ;  /* 0x0000040000307882 */ /* 0x000fe40000000000 */
[----:B------:R-:W1:Y:S01]  /*4d70*/  LDC R63, c[0x0][0x370] ;  /* 0x0000dc00ff3f7b82 */ /* 0x000e620000000800 */
[----:B------:R-:W-:Y:S01]  /*4d80*/  ULEA UR48, UR37, UR48, 0x18 ;  /* 0x0000003025307291 */ /* 0x000fe2000f8ec0ff */
[----:B------:R-:W-:Y:S01]  /*4d90*/  LOP3.LUT R2, R3, 0xc0, RZ, 0xc0, !PT ;  /* 0x000000c003027812 */ /* 0x000fe200078ec0ff */
[----:B------:R-:W-:Y:S01]  /*4da0*/  IMAD.MOV.U32 R69, RZ, RZ, 0x10 ;  /* 0x00000010ff457424 */ /* 0x000fe200078e00ff */
[----:B------:R-:W-:Y:S01]  /*4db0*/  LOP3.LUT R64, R64, 0x600, RZ, 0xc0, !PT ;  /* 0x0000060040407812 */ /* 0x000fe200078ec0ff */
[----:B------:R-:W-:Y:S01]  /*4dc0*/  IMAD.MOV.U32 R31, RZ, RZ, RZ ;  /* 0x000000ffff1f7224 */ /* 0x000fe200078e00ff */
[----:B------:R-:W-:Y:S01]  /*4dd0*/  LOP3.LUT R4, R2, 0x8, R4, 0xf8, !PT ;  /* 0x0000000802047812 */ /* 0x000fe200078ef804 */
[----:B------:R-:W-:Y:S01]  /*4de0*/  IMAD.SHL.U32 R2, R70, 0x4, RZ ;  /* 0x0000000446027824 */ /* 0x000fe200078e00ff */
[----:B------:R-:W2:Y:S01]  /*4df0*/  LDC R28, c[0x0][0xb0c] ;  /* 0x0002c300ff1c7b82 */ /* 0x000ea20000000800 */
[--C-:B------:R-:W-:Y:S01]  /*4e00*/  LOP3.LUT R64, R64, 0x20, R3.reuse, 0xf8, !PT ;  /* 0x0000002040407812 */ /* 0x100fe200078ef803 */
[----:B------:R-:W-:Y:S01]  /*4e10*/  IMAD.MOV.U32 R68, RZ, RZ, RZ ;  /* 0x000000ffff447224 */ /* 0x000fe200078e00ff */
[----:B------:R-:W-:Y:S01]  /*4e20*/  LOP3.LUT R32, R32, 0x600000, RZ, 0xc0, !PT ;  /* 0x0060000020207812 */ /* 0x000fe200078ec0ff */
[----:B------:R-:W-:Y:S01]  /*4e30*/  IMAD.MOV.U32 R73, RZ, RZ, RZ ;  /* 0x000000ffff497224 */ /* 0x000fe200078e00ff */
[----:B------:R-:W-:Y:S01]  /*4e40*/  LOP3.LUT R2, R4, 0x18, R2, 0x78, !PT ;  /* 0x0000001804027812 */ /* 0x000fe200078e7802 */
[----:B------:R-:W-:Y:S01]  /*4e50*/  IMAD.MOV.U32 R67, RZ, RZ, RZ ;  /* 0x000000ffff437224 */ /* 0x000fe200078e00ff */
[----:B------:R-:W-:Y:S01]  /*4e60*/  LOP3.LUT R64, R64, 0x100, R3, 0xf8, !PT ;  /* 0x0000010040407812 */ /* 0x000fe200078ef803 */
[----:B------:R-:W4:Y:S01]  /*4e70*/  LDC R61, c[0x0][0xb20] ;  /* 0x0002c800ff3d7b82 */ /* 0x000f220000000800 */
[----:B------:R-:W3:Y:S01]  /*4e80*/  LDS R0, [UR48+0x150] ;  /* 0x00015030ff007984 */ /* 0x000ee20008000800 */
[----:B------:R-:W-:Y:S01]  /*4e90*/  LOP3.LUT R70, R70, 0x60, RZ, 0xc0, !PT ;  /* 0x0000006046467812 */ /* 0x000fe200078ec0ff */
[----:B------:R-:W1:Y:S01]  /*4ea0*/  LDCU.64 UR54, c[0x0][0x348] ;  /* 0x00006900ff3677ac */ /* 0x000e620008000a00 */
[----:B------:R-:W-:-:S02]  /*4eb0*/  LOP3.LUT R64, R64, R2, RZ, 0xfc, !PT ;  /* 0x0000000240407212 */ /* 0x000fc400078efcff */
[----:B------:R-:W-:Y:S01]  /*4ec0*/  SEL R69, R69, 0xfffffff0, !P0 ;  /* 0xfffffff045457807 */ /* 0x000fe20004000000 */
[----:B------:R-:W1:Y:S01]  /*4ed0*/  LDCU.64 UR38, c[0x0][0x888] ;  /* 0x00011100ff2677ac */ /* 0x000e620008000a00 */
[----:B------:R-:W1:Y:S01]  /*4ee0*/  LDC R27, c[0x0][0xb30] ;  /* 0x0002cc00ff1b7b82 */ /* 0x000e620000000800 */
[----:B------:R-:W1:Y:S01]  /*4ef0*/  LDCU.64 UR44, c[0x0][0x890] ;  /* 0x00011200ff2c77ac */ /* 0x000e620008000a00 */
[----:B------:R-:W-:-:S06]  /*4f00*/  UMOV UR51, 0x1 ;  /* 0x0000000100337882 */ /* 0x000fcc0000000000 */
[----:B------:R-:W1:Y:S01]  /*4f10*/  LDC.64 R56, c[0x0][0xb10] ;  /* 0x0002c400ff387b82 */ /* 0x000e620000000a00 */
[----:B------:R-:W-:Y:S01]  /*4f20*/  UMOV UR56, URZ ;  /* 0x000000ff00387c82 */ /* 0x000fe20008000000 */
[----:B------:R-:W-:Y:S01]  /*4f30*/  UIADD3 UR52, UPT, UPT, UR48, 0x200, URZ ;  /* 0x0000020030347890 */ /* 0x000fe2000fffe0ff */
[----:B------:R-:W-:Y:S01]  /*4f40*/  UMOV UR50, URZ ;  /* 0x000000ff00327c82 */ /* 0x000fe20008000000 */
[----:B------:R-:W-:-:S04]  /*4f50*/  UMOV UR49, URZ ;  /* 0x000000ff00317c82 */ /* 0x000fc80008000000 */
[----:B------:R-:W1:Y:S08]  /*4f60*/  LDC.64 R24, c[0x0][0xb18] ;  /* 0x0002c600ff187b82 */ /* 0x000e700000000a00 */
[----:B------:R-:W1:Y:S08]  /*4f70*/  LDC.64 R22, c[0x0][0xb28] ;  /* 0x0002ca00ff167b82 */ /* 0x000e700000000a00 */
[----:B------:R-:W1:Y:S01]  /*4f80*/  LDC.64 R54, c[0x0][0x8b0] ;  /* 0x00022c00ff367b82 */ /* 0x000e620000000a00 */
[----:B---3--:R-:W-:-:S07]  /*4f90*/  IMAD.IADD R32, R0, 0x1, R32 ;  /* 0x0000000100207824 */ /* 0x008fce00078e0220 */
[----:B------:R-:W3:Y:S08]  /*4fa0*/  LDC.64 R52, c[0x0][0x8a8] ;  /* 0x00022a00ff347b82 */ /* 0x000ef00000000a00 */
[----:B--2-4-:R-:W1:Y:S02]  /*4fb0*/  LDC R62, c[0x0][0x374] ;  /* 0x0000dd00ff3e7b82 */ /* 0x014e640000000800 */
.L_x_112:
[----:B------:R-:W-:Y:S02]  /*4fc0*/  LEA R0, R73, UR48, 0x3 ;  /* 0x0000003049007c11 */ /* 0x000fe4000f8e18ff */
[----:B------:R-:W-:Y:S02]  /*4fd0*/  SHF.L.U32 R2, R67, 0x1f, RZ ;  /* 0x0000001f43027819 */ /* 0x000fe400000006ff */
[----:B-1----:R-:W-:Y:S02]  /*4fe0*/  LEA R16, R73, UR48, 0x4 ;  /* 0x0000003049107c11 */ /* 0x002fe4000f8e20ff */
[----:B------:R-:W2:Y:S02]  /*4ff0*/  SYNCS.PHASECHK.TRANS64.TRYWAIT P0, [R0+URZ+0xa0], R2 ;  /* 0x0000a002000075a7 */ /* 0x000ea400080011ff */
[----:B--2---:R-:W-:Y:S05]  /*5000*/  @!P0 BRA `(.L_x_82) ;  /* 0x0000002800cc8947 */ /* 0x004fea0003800000 */
.L_x_158:
[----:B------:R-:W4:Y:S01]  /*5010*/  LDC.64 R10, c[0x0][0xb10] ;  /* 0x0002c400ff0a7b82 */ /* 0x000f220000000a00 */
[----:B------:R-:W3:Y:S01]  /*5020*/  LDS.128 R16, [R16+0x130] ;  /* 0x0001300010107984 */ /* 0x000ee20000000c00 */
[----:B-1----:R-:W-:Y:S01]  /*5030*/  ISETP.NE.AND P1, PT, R27, 0x1, PT ;  /* 0x000000011b00780c */ /* 0x002fe20003f25270 */
[----:B--2---:R-:W-:Y:S01]  /*5040*/  VIADD R0, R0, 0xb0 ;  /* 0x000000b000007836 */ /* 0x004fe20000000000 */
[----:B------:R-:W-:Y:S04]  /*5050*/  ISETP.GE.AND P0, PT, R26, 0x1, PT ;  /* 0x000000011a00780c */ /* 0x000fe80003f06270 */
[----:B------:R-:W1:Y:S01]  /*5060*/  LDC.64 R8, c[0x0][0xb18] ;  /* 0x0002c600ff087b82 */ /* 0x000e620000000a00 */
[----:B------:R-:W-:Y:S01]  /*5070*/  PRMT R0, RZ, 0x654, R0 ;  /* 0x00000654ff007816 */ /* 0x000fe20000000000 */
[----:B------:R-:W-:Y:S01]  /*5080*/  @!PT LDS RZ, [RZ] ;  /* 0x00000000fffff984 */ /* 0x000fe20000000800 */
[----:B------:R-:W-:Y:S01]  /*5090*/  @!PT LDS RZ, [RZ] ;  /* 0x00000000fffff984 */ /* 0x000fe20000000800 */
[----:B------:R-:W-:Y:S01]  /*50a0*/  @!PT LDS RZ, [RZ] ;  /* 0x00000000fffff984 */ /* 0x000fe20000000800 */
[----:B------:R-:W-:Y:S01]  /*50b0*/  @!PT LDS RZ, [RZ] ;  /* 0x00000000fffff984 */ /* 0x000fe20000000800 */
[----:B------:R2:W-:Y:S06]  /*50c0*/  MEMBAR.ALL.CTA ;  /* 0x0000000000007992 */ /* 0x0005ec0000008000 */
[----:B--2---:R-:W2:Y:S01]  /*50d0*/  FENCE.VIEW.ASYNC.S ;  /* 0x00000000000073c6 */ /* 0x004ea20000000000 */
[----:B------:R-:W1:Y:S08]  /*50e0*/  @!P1 LDC R12, c[0x0][0xb20] ;  /* 0x0002c800ff0c9b82 */ /* 0x000e700000000800 */
[----:B------:R-:W1:Y:S01]  /*50f0*/  @!P1 LDC R7, c[0x0][0xb0c] ;  /* 0x0002c300ff079b82 */ /* 0x000e620000000800 */
[----:B--2---:R2:W-:Y:S01]  /*5100*/  SYNCS.ARRIVE.TRANS64.RED.A1T0 RZ, [R0+URZ], RZ ;  /* 0x000000ff00ff79a7 */ /* 0x0045e200081004ff */
[----:B---3--:R-:W-:Y:S04]  /*5110*/  LOP3.LUT P4, RZ, R18, 0x1, RZ, 0xc0, !PT ;  /* 0x0000000112ff7812 */ /* 0x008fe8000788c0ff */
[----:B------:R-:W-:Y:S09]  /*5120*/  P2R R71, PR, RZ, 0x10 ;  /* 0x00000010ff477803 */ /* 0x000ff20000000000 */
[----:B------:R-:W-:Y:S02]  /*5130*/  @P4 MOV R30, R16 ;  /* 0x00000010001e4202 */ /* 0x000fe40000000f00 */
[----:B------:R-:W-:Y:S01]  /*5140*/  @P4 LOP3.LUT R29, R17, 0xffff, RZ, 0xc0, !PT ;  /* 0x0000ffff111d4812 */ /* 0x000fe200078ec0ff */
[----:B--2-4-:R-:W-:Y:S06]  /*5150*/  @!P0 BRA `(.L_x_83) ;  /* 0x0000000000a48947 */ /* 0x014fec0003800000 */
[----:B------:R-:W-:Y:S01]  /*5160*/  IMAD.HI.U32 R0, R62, R25, RZ ;  /* 0x000000193e007227 */ /* 0x000fe200078e00ff */
[----:B------:R-:W-:Y:S02]  /*5170*/  ISETP.NE.AND P0, PT, R24, 0x1, PT ;  /* 0x000000011800780c */ /* 0x000fe40003f05270 */
[----:B------:R-:W-:Y:S01]  /*5180*/  ISETP.NE.AND P2, PT, R26, 0x1, PT ;  /* 0x000000011a00780c */ /* 0x000fe20003f45270 */
[----:B------:R-:W-:Y:S01]  /*5190*/  IMAD.HI.U32 R4, R63, R56, RZ ;  /* 0x000000383f047227 */ /* 0x000fe200078e00ff */
[----:B------:R-:W-:Y:S02]  /*51a0*/  SHF.R.U32.HI R0, RZ, R61, R0 ;  /* 0x0000003dff007219 */ /* 0x000fe40000011600 */
[----:B------:R-:W-:Y:S01]  /*51b0*/  ISETP.NE.AND P3, PT, R28, 0x1, PT ;  /* 0x000000011c00780c */ /* 0x000fe20003f65270 */
[----:B------:R-:W-:Y:S01]  /*51c0*/  IMAD.HI.U32 R6, R29, R25, RZ ;  /* 0x000000191d067227 */ /* 0x000fe200078e00ff */
[-C--:B------:R-:W-:Y:S02]  /*51d0*/  SHF.R.U32.HI R4, RZ, R57.reuse, R4 ;  /* 0x00000039ff047219 */ /* 0x080fe40000011604 */
[----:B------:R-:W-:Y:S01]  /*51e0*/  SEL R0, R62, R0, !P0 ;  /* 0x000000003e007207 */ /* 0x000fe20004000000 */
[----:B------:R-:W-:Y:S01]  /*51f0*/  IMAD.HI.U32 R5, R30, R56, RZ ;  /* 0x000000381e057227 */ /* 0x000fe200078e00ff */
[----:B------:R-:W-:Y:S03]  /*5200*/  SEL R4, R63, R4, !P3 ;  /* 0x000000043f047207 */ /* 0x000fe60005800000 */
[-C--:B------:R-:W-:Y:S01]  /*5210*/  IMAD.HI.U32 R3, R0, R22.reuse, RZ ;  /* 0x0000001600037227 */ /* 0x080fe200078e00ff */
[----:B------:R-:W-:Y:S03]  /*5220*/  SHF.R.U32.HI R5, RZ, R57, R5 ;  /* 0x00000039ff057219 */ /* 0x000fe60000011605 */
[----:B------:R-:W-:Y:S01]  /*5230*/  IMAD.HI.U32 R2, R4, R22, RZ ;  /* 0x0000001604027227 */ /* 0x000fe200078e00ff */
[----:B------:R-:W-:Y:S02]  /*5240*/  @P2 SHF.R.U32.HI R0, RZ, R23, R3 ;  /* 0x00000017ff002219 */ /* 0x000fe40000011603 */
[----:B------:R-:W-:Y:S02]  /*5250*/  SHF.R.U32.HI R3, RZ, R61, R6 ;  /* 0x0000003dff037219 */ /* 0x000fe40000011606 */
[----:B------:R-:W-:Y:S01]  /*5260*/  @P2 SHF.R.U32.HI R4, RZ, R23, R2 ;  /* 0x00000017ff042219 */ /* 0x000fe20000011602 */
[----:B------:R-:W-:Y:S01]  /*5270*/  IMAD R0, R26, R0, RZ ;  /* 0x000000001a007224 */ /* 0x000fe200078e02ff */
[----:B------:R-:W-:Y:S02]  /*5280*/  SEL R3, R29, R3, !P0 ;  /* 0x000000031d037207 */ /* 0x000fe40004000000 */
[----:B------:R-:W-:Y:S01]  /*5290*/  SEL R2, R30, R5, !P3 ;  /* 0x000000051e027207 */ /* 0x000fe20005800000 */
[----:B------:R-:W-:Y:S01]  /*52a0*/  IMAD R5, R26, R4, RZ ;  /* 0x000000041a057224 */ /* 0x000fe200078e02ff */
[C---:B------:R-:W-:Y:S01]  /*52b0*/  ISETP.GE.AND P0, PT, R3.reuse, R0, PT ;  /* 0x000000000300720c */ /* 0x040fe20003f06270 */
[C---:B------:R-:W-:Y:S03]  /*52c0*/  IMAD.HI.U32 R0, R3.reuse, R22, RZ ;  /* 0x0000001603007227 */ /* 0x040fe600078e00ff */
[C---:B------:R-:W-:Y:S02]  /*52d0*/  ISETP.GE.OR P0, PT, R2.reuse, R5, P0 ;  /* 0x000000050200720c */ /* 0x040fe40000706670 */
[----:B------:R-:W-:Y:S04]  /*52e0*/  SHF.R.U32.HI R0, RZ, R23, R0 ;  /* 0x00000017ff007219 */ /* 0x000fe80000011600 */
[C---:B------:R-:W-:Y:S05]  /*52f0*/  SEL R6, R3.reuse, R0, !P2 ;  /* 0x0000000003067207 */ /* 0x040fea0005000000 */
        /* <DEDUP_REMOVED lines=14> */
[----:B------:R-:W-:Y:S07]  /*53e0*/  IMAD R29, R3, R24, R29 ;  /* 0x00000018031d7224 */ /* 0x000fee00078e021d */
.L_x_83:
[----:B-1----:R-:W-:Y:S01]  /*53f0*/  @!P1 ISETP.NE.AND P0, PT, R8, 0x1, PT ;  /* 0x000000010800980c */ /* 0x002fe20003f05270 */
[----:B------:R-:W-:Y:S01]  /*5400*/  @!P1 IMAD.HI.U32 R0, R30, R10, RZ ;  /* 0x0000000a1e009227 */ /* 0x000fe200078e00ff */
[----:B------:R-:W-:Y:S01]  /*5410*/  @!P1 ISETP.NE.AND P2, PT, R7, 0x1, PT ;  /* 0x000000010700980c */ /* 0x000fe20003f45270 */
[----:B------:R-:W-:Y:S01]  /*5420*/  ULOP3.LUT UP0, URZ, UR52, 0x1b0, URZ, 0xc0, !UPT ;  /* 0x000001b034ff7892 */ /* 0x000fe2000f80c0ff */
[----:B------:R-:W-:Y:S01]  /*5430*/  R2UR UR42, R21 ;  /* 0x00000000152a72ca */ /* 0x000fe200000e0000 */
[----:B------:R-:W-:Y:S01]  /*5440*/  @!P1 IMAD.HI.U32 R2, R29, R9, RZ ;  /* 0x000000091d029227 */ /* 0x000fe200078e00ff */
[----:B------:R-:W-:Y:S02]  /*5450*/  @!P1 SHF.R.U32.HI R0, RZ, R11, R0 ;  /* 0x0000000bff009219 */ /* 0x000fe40000011600 */
[----:B------:R-:W-:Y:S01]  /*5460*/  R2UR UR41, R20 ;  /* 0x00000000142972ca */ /* 0x000fe200000e0000 */
[----:B------:R-:W-:Y:S01]  /*5470*/  VIADD R73, R73, 0x1 ;  /* 0x0000000149497836 */ /* 0x000fe20000000000 */
[----:B------:R-:W-:Y:S02]  /*5480*/  @!P1 SHF.R.U32.HI R2, RZ, R12, R2 ;  /* 0x0000000cff029219 */ /* 0x000fe40000011602 */
[----:B------:R-:W-:Y:S02]  /*5490*/  @!P1 SEL R3, R30, R0, !P2 ;  /* 0x000000001e039207 */ /* 0x000fe40005000000 */
[----:B------:R-:W-:Y:S02]  /*54a0*/  @!P1 SEL R2, R29, R2, !P0 ;  /* 0x000000021d029207 */ /* 0x000fe40004000000 */
[----:B------:R-:W-:Y:S01]  /*54b0*/  @P4 SHF.R.U32.HI R66, RZ, 0x10, R17 ;  /* 0x00000010ff424819 */ /* 0x000fe20000011611 */
[----:B------:R-:W-:Y:S02]  /*54c0*/  USHF.L.U32 UR42, UR42, 0x6, URZ ;  /* 0x000000062a2a7899 */ /* 0x000fe400080006ff */
[----:B------:R-:W-:Y:S02]  /*54d0*/  @!P1 IMAD.IADD R0, R2, 0x1, -R3 ;  /* 0x0000000102009824 */ /* 0x000fe400078e0a03 */
[----:B------:R-:W-:Y:S01]  /*54e0*/  @!P1 IMAD.IADD R2, R3, 0x1, -R2 ;  /* 0x0000000103029824 */ /* 0x000fe200078e0a02 */
[----:B------:R-:W-:Y:S01]  /*54f0*/  USHF.L.U32 UR41, UR41, 0x6, URZ ;  /* 0x0000000629297899 */ /* 0x000fe200080006ff */
[----:B------:R-:W-:Y:S02]  /*5500*/  @!P1 IMAD R30, R0, R7, R30 ;  /* 0x00000007001e9224 */ /* 0x000fe400078e021e */
[----:B------:R-:W-:Y:S01]  /*5510*/  @!P1 IMAD R29, R2, R8, R29 ;  /* 0x00000008021d9224 */ /* 0x000fe200078e021d */
[----:B------:R-:W-:Y:S08]  /*5520*/  BRA.U !UP0, `(.L_x_84) ;  /* 0x00000001087c7547 */ /* 0x000ff0000b800000 */
[----:B------:R-:W1:Y:S01]  /*5530*/  LDCU.64 UR8, c[0x4][0x80] ;  /* 0x01001000ff0877ac */ /* 0x000e620008000a00 */
[----:B------:R-:W-:Y:S01]  /*5540*/  MOV R2, 0x0 ;  /* 0x0000000000027802 */ /* 0x000fe20000000f00 */
[----:B------:R-:W-:Y:S02]  /*5550*/  HFMA2 R12, -RZ, RZ, 0, 5.9604644775390625e-08 ;  /* 0x00000001ff0c7431 */ /* 0x000fe400000001ff */
[----:B------:R-:W-:Y:S01]  /*5560*/  IMAD.MOV.U32 R8, RZ, RZ, 0x70 ;  /* 0x00000070ff087424 */ /* 0x000fe200078e00ff */
[----:B------:R2:W3:Y:S01]  /*5570*/  LDC.64 R14, c[0x4][R2] ;  /* 0x01000000020e7b82 */ /* 0x0004e20000000a00 */
[----:B------:R-:W4:Y:S01]  /*5580*/  LDCU.64 UR6, c[0x4][0x88] ;  /* 0x01001100ff0677ac */ /* 0x000f220008000a00 */
[----:B------:R-:W-:Y:S01]  /*5590*/  IMAD.MOV.U32 R13, RZ, RZ, RZ ;  /* 0x000000ffff0d7224 */ /* 0x000fe200078e00ff */
[----:B------:R-:W2:Y:S01]  /*55a0*/  LDCU.64 UR4, c[0x4][0x8] ;  /* 0x01000100ff0477ac */ /* 0x000ea20008000a00 */
[----:B-1----:R-:W-:Y:S01]  /*55b0*/  MOV R5, UR9 ;  /* 0x0000000900057c02 */ /* 0x002fe20008000f00 */
[----:B------:R-:W-:Y:S01]  /*55c0*/  IMAD.U32 R4, RZ, RZ, UR8 ;  /* 0x00000008ff047e24 */ /* 0x000fe2000f8e00ff */
[----:B----4-:R-:W-:Y:S01]  /*55d0*/  MOV R7, UR7 ;  /* 0x0000000700077c02 */ /* 0x010fe20008000f00 */
[----:B------:R-:W-:Y:S01]  /*55e0*/  IMAD.U32 R6, RZ, RZ, UR6 ;  /* 0x00000006ff067e24 */ /* 0x000fe2000f8e00ff */
[----:B--2---:R-:W-:Y:S01]  /*55f0*/  MOV R11, UR5 ;  /* 0x00000005000b7c02 */ /* 0x004fe20008000f00 */
[----:B------:R-:W-:Y:S02]  /*5600*/  IMAD.U32 R10, RZ, RZ, UR4 ;  /* 0x00000004ff0a7e24 */ /* 0x000fe4000f8e00ff */
[----:B------:R-:W-:Y:S07]  /*5610*/  LEPC R20, `(.L_x_85) ;  /* 0x000000001014794e */ /* 0x000fee0000000000 */
[----:B---3-5:R-:W-:Y:S05]  /*5620*/  CALL.ABS.NOINC R14 ;  /* 0x000000000e007343 */ /* 0x028fea0003c00000 */
.L_x_85:
[----:B------:R-:W1:Y:S01]  /*5630*/  LDCU.64 UR8, c[0x4][0x80] ;  /* 0x01001000ff0877ac */ /* 0x000e620008000a00 */
[----:B------:R-:W2:Y:S01]  /*5640*/  LDC.64 R2, c[0x4][R2] ;  /* 0x0100000002027b82 */ /* 0x000ea20000000a00 */
[----:B------:R-:W-:Y:S02]  /*5650*/  HFMA2 R12, -RZ, RZ, 0, 5.9604644775390625e-08 ;  /* 0x00000001ff0c7431 */ /* 0x000fe400000001ff */
[----:B------:R-:W-:Y:S02]  /*5660*/  IMAD.MOV.U32 R8, RZ, RZ, 0x70 ;  /* 0x00000070ff087424 */ /* 0x000fe400078e00ff */
[----:B------:R-:W-:Y:S01]  /*5670*/  IMAD.MOV.U32 R13, RZ, RZ, RZ ;  /* 0x000000ffff0d7224 */ /* 0x000fe200078e00ff */
[----:B------:R-:W3:Y:S01]  /*5680*/  LDCU.64 UR6, c[0x4][0x88] ;  /* 0x01001100ff0677ac */ /* 0x000ee20008000a00 */
[----:B------:R-:W4:Y:S01]  /*5690*/  LDCU.64 UR4, c[0x4][0x8] ;  /* 0x01000100ff0477ac */ /* 0x000f220008000a00 */
[----:B-1----:R-:W-:Y:S02]  /*56a0*/  MOV R4, UR8 ;  /* 0x0000000800047c02 */ /* 0x002fe40008000f00 */
[----:B------:R-:W-:Y:S02]  /*56b0*/  MOV R5, UR9 ;  /* 0x0000000900057c02 */ /* 0x000fe40008000f00 */
[----:B---3--:R-:W-:Y:S01]  /*56c0*/  MOV R7, UR7 ;  /* 0x0000000700077c02 */ /* 0x008fe20008000f00 */
[----:B------:R-:W-:Y:S01]  /*56d0*/  IMAD.U32 R6, RZ, RZ, UR6 ;  /* 0x00000006ff067e24 */ /* 0x000fe2000f8e00ff */
[----:B----4-:R-:W-:Y:S01]  /*56e0*/  MOV R11, UR5 ;  /* 0x00000005000b7c02 */ /* 0x010fe20008000f00 */
[----:B------:R-:W-:Y:S02]  /*56f0*/  IMAD.U32 R10, RZ, RZ, UR4 ;  /* 0x00000004ff0a7e24 */ /* 0x000fe4000f8e00ff */
[----:B------:R-:W-:Y:S07]  /*5700*/  LEPC R20, `(.L_x_84) ;  /* 0x000000001014794e */ /* 0x000fee0000000000 */
[----:B--2---:R-:W-:Y:S05]  /*5710*/  CALL.ABS.NOINC R2 ;  /* 0x0000000002007343 */ /* 0x004fea0003c00000 */
.L_x_84:
[----:B------:R-:W-:Y:S01]  /*5720*/  ISETP.NE.U32.AND P4, PT, R54, RZ, PT ;  /* 0x000000ff3600720c */ /* 0x000fe20003f85070 */
[----:B------:R-:W-:Y:S01]  /*5730*/  UISETP.NE.AND UP2, UPT, UR53, URZ, UPT ;  /* 0x000000ff3500728c */ /* 0x000fe2000bf45270 */
[----:B------:R-:W-:Y:S01]  /*5740*/  ISETP.NE.U32.AND P2, PT, RZ, UR38, PT ;  /* 0x00000026ff007c0c */ /* 0x000fe2000bf45070 */
[----:B------:R-:W-:Y:S01]  /*5750*/  UISETP.NE.U32.AND UP1, UPT, UR44, URZ, UPT ;  /* 0x000000ff2c00728c */ /* 0x000fe2000bf25070 */
[----:B------:R-:W-:Y:S01]  /*5760*/  ISETP.NE.AND.EX P4, PT, R55, RZ, PT, P4 ;  /* 0x000000ff3700720c */ /* 0x000fe20003f85340 */
[----:B------:R-:W-:Y:S01]  /*5770*/  UPLOP3.LUT UP0, UPT, UPT, UPT, UPT, 0x40, 0x4 ;  /* 0x000000000004789c */ /* 0x000fe20003f0e870 */
[----:B------:R-:W-:Y:S01]  /*5780*/  ISETP.NE.AND.EX P2, PT, RZ, UR39, PT, P2 ;  /* 0x00000027ff007c0c */ /* 0x000fe2000bf45320 */
[----:B------:R-:W-:Y:S01]  /*5790*/  UISETP.NE.AND.EX UP1, UPT, UR45, URZ, UPT, UP1 ;  /* 0x000000ff2d00728c */ /* 0x000fe2000bf25310 */
[----:B------:R-:W-:Y:S04]  /*57a0*/  PLOP3.LUT P1, PT, PT, PT, UP2, 0x80, 0x8 ;  /* 0x000000000008781c */ /* 0x000fe80003f2f028 */
[----:B------:R-:W-:Y:S06]  /*57b0*/  @UP2 UPLOP3.LUT UP0, UPT, UPT, UPT, UP1, 0x80, 0x8 ;  /* 0x000000000008289c */ /* 0x000fec0003f0f010 */
[----:B------:R-:W-:Y:S01]  /*57c0*/  PLOP3.LUT P0, PT, PT, PT, UP0, 0x80, 0x8 ;  /* 0x000000000008781c */ /* 0x000fe20003f0f008 */
[----:B------:R-:W-:Y:S01]  /*57d0*/  @!UPT UIADD3 URZ, UPT, UPT, URZ, URZ, URZ ;  /* 0x000000fffffff290 */ /* 0x000fe2000fffe0ff */
[----:B------:R-:W-:Y:S11]  /*57e0*/  BRA.U !UP1, `(.L_x_86) ;  /* 0x0000000109387547 */ /* 0x000ff6000b800000 */
[----:B------:R-:W-:Y:S01]  /*57f0*/  UISETP.NE.U32.AND UP0, UPT, UR38, URZ, UPT ;  /* 0x000000ff2600728c */ /* 0x000fe2000bf05070 */
[----:B------:R-:W-:Y:S02]  /*5800*/  HFMA2 R0, -RZ, RZ, 0, 5.9604644775390625e-08 ;  /* 0x00000001ff007431 */ /* 0x000fe400000001ff */
[----:B------:R-:W-:Y:S01]  /*5810*/  IMAD.MOV.U32 R60, RZ, RZ, 0x1 ;  /* 0x00000001ff3c7424 */ /* 0x000fe200078e00ff */
[----:B------:R-:W-:Y:S06]  /*5820*/  UISETP.NE.AND.EX UP0, UPT, UR39, URZ, UPT, UP0 ;  /* 0x000000ff2700728c */ /* 0x000fec000bf05300 */
[----:B------:R-:W-:Y:S05]  /*5830*/  PLOP3.LUT P3, PT, PT, PT, UP0, 0x80, 0x8 ;  /* 0x000000000008781c */ /* 0x000fea0003f6f008 */
[----:B------:R-:W1:Y:S01]  /*5840*/  @UP0 LDCU.64 UR6, c[0x0][0x888] ;  /* 0x00011100ff0607ac */ /* 0x000e620008000a00 */
[----:B------:R-:W-:Y:S07]  /*5850*/  @UP0 UIMAD UR4, UR36, UR44, URZ ;  /* 0x0000002c240402a4 */ /* 0x000fee000f8e02ff */
[----:B------:R-:W-:Y:S01]  /*5860*/  @!P3 PRMT R60, R0, 0x7610, R60 ;  /* 0x00007610003cb816 */ /* 0x000fe2000000003c */
[----:B-1----:R-:W-:Y:S03]  /*5870*/  @UP0 UIMAD.WIDE UR6, UR4, 0x4, UR6 ;  /* 0x00000004040608a5 */ /* 0x002fe6000f8e0206 */
[----:B------:R-:W1:Y:S03]  /*5880*/  @!UP0 LDCU UR4, c[0x0][0x880] ;  /* 0x00011000ff0487ac */ /* 0x000e660008000800 */
[----:B------:R-:W-:Y:S01]  /*5890*/  IMAD.U32 R2, RZ, RZ, UR6 ;  /* 0x00000006ff027e24 */ /* 0x000fe2000f8e00ff */
[----:B------:R-:W-:Y:S05]  /*58a0*/  MOV R3, UR7 ;  /* 0x0000000700037c02 */ /* 0x000fea0008000f00 */
[----:B-----5:R2:W5:Y:S02]  /*58b0*/  @P3 LDG.E R35, desc[UR46][R2.64] ;  /* 0x0000002e02233981 */ /* 0x020564000c1e1900 */
[----:B-12---:R-:W-:Y:S02]  /*58c0*/  @!P3 IMAD.U32 R35, RZ, RZ, UR4 ;  /* 0x00000004ff23be24 */ /* 0x006fe4000f8e00ff */
.L_x_86:
[----:B------:R-:W-:Y:S05]  /*58d0*/  @!P4 BRA `(.L_x_87) ;  /* 0x000000000020c947 */ /* 0x000fea0003800000 */
[----:B------:R-:W-:Y:S04]  /*58e0*/  ISETP.NE.U32.AND P3, PT, R52, RZ, PT ;  /* 0x000000ff3400720c */ /* 0x000fe80003f65070 */
[----:B------:R-:W-:Y:S11]  /*58f0*/  ISETP.NE.AND.EX P3, PT, R53, RZ, PT, P3 ;  /* 0x000000ff3500720c */ /* 0x000ff60003f65330 */
[----:B------:R-:W-:Y:S02]  /*5900*/  @!UPT UIADD3 URZ, UPT, UPT, URZ, URZ, URZ ;  /* 0x000000fffffff290 */ /* 0x000fe4000fffe0ff */
[----:B------:R-:W1:Y:S01]  /*5910*/  @P3 LDC.64 R2, c[0x0][0x8a8] ;  /* 0x00022a00ff023b82 */ /* 0x000e620000000a00 */
[----:B------:R-:W-:Y:S04]  /*5920*/  @P3 IMAD R0, R54, UR36, RZ ;  /* 0x0000002436003c24 */ /* 0x000fe8000f8e02ff */
[----:B-1----:R-:W-:Y:S05]  /*5930*/  @P3 IMAD.WIDE R2, R0, 0x4, R2 ;  /* 0x0000000400023825 */ /* 0x002fea00078e0202 */
[----:B-----5:R1:W5:Y:S02]  /*5940*/  @P3 LDG.E R33, desc[UR46][R2.64] ;  /* 0x0000002e02213981 */ /* 0x020364000c1e1900 */
[----:B-1----:R-:W2:Y:S02]  /*5950*/  @!P3 LDC R33, c[0x0][0x8a0] ;  /* 0x00022800ff21bb82 */ /* 0x002ea40000000800 */
.L_x_87:
[----:B-----5:R-:W-:Y:S01]  /*5960*/  FSETP.NEU.AND P3, PT, R35, RZ, PT ;  /* 0x000000ff2300720b */ /* 0x020fe20003f6d000 */
[----:B------:R-:W-:Y:S01]  /*5970*/  IMAD.U32 R2, RZ, RZ, UR56 ;  /* 0x00000038ff027e24 */ /* 0x000fe2000f8e00ff */
[----:B------:R-:W-:Y:S01]  /*5980*/  SEL R5, RZ, 0xffffffff, P2 ;  /* 0xffffffffff057807 */ /* 0x000fe20001000000 */
[----:B------:R-:W-:Y:S01]  /*5990*/  ULOP3.LUT UR4, UR51, 0x1, URZ, 0x3c, !UPT ;  /* 0x0000000133047892 */ /* 0x000fe2000f8e3cff */
[----:B------:R-:W-:Y:S01]  /*59a0*/  @P1 LOP3.LUT P2, RZ, R60, 0xff, RZ, 0xc0, !PT ;  /* 0x000000ff3cff1812 */ /* 0x000fe2000784c0ff */
[----:B------:R-:W-:Y:S01]  /*59b0*/  BSSY B1, `(.L_x_88) ;  /* 0x000003d000017945 */ /* 0x000fe20003800000 */
[----:B------:R-:W-:Y:S01]  /*59c0*/  @P1 SEL R0, RZ, 0xffffffff, P3 ;  /* 0xffffffffff001807 */ /* 0x000fe20001800000 */
[----:B------:R-:W-:Y:S01]  /*59d0*/  IMAD.MOV.U32 R47, RZ, RZ, 0x1 ;  /* 0x00000001ff2f7424 */ /* 0x000fe200078e00ff */
[----:B------:R-:W-:Y:S01]  /*59e0*/  LEA R2, R2, UR48, 0x3 ;  /* 0x0000003002027c11 */ /* 0x000fe2000f8e18ff */
[----:B------:R-:W-:Y:S01]  /*59f0*/  IMAD.U32 R45, RZ, RZ, UR4 ;  /* 0x00000004ff2d7e24 */ /* 0x000fe2000f8e00ff */
[----:B------:R-:W-:Y:S01]  /*5a00*/  @P0 SEL R0, R5, R0, !P2 ;  /* 0x0000000005000207 */ /* 0x000fe20005000000 */
[----:B------:R-:W-:Y:S01]  /*5a10*/  IMAD.U32 R46, RZ, RZ, UR56 ;  /* 0x00000038ff2e7e24 */ /* 0x000fe2000f8e00ff */
[C---:B------:R-:W-:Y:S02]  /*5a20*/  LEA R44, R31.reuse, UR48, 0x3 ;  /* 0x000000301f2c7c11 */ /* 0x040fe4000f8e18ff */
[----:B------:R-:W-:Y:S02]  /*5a30*/  CS2R R50, SRZ ;  /* 0x0000000000327805 */ /* 0x000fe4000001ff00 */
[----:B------:R-:W-:Y:S02]  /*5a40*/  @P1 LOP3.LUT R0, R0, 0x1, RZ, 0xc0, !PT ;  /* 0x0000000100001812 */ /* 0x000fe400078ec0ff */
[----:B------:R-:W-:Y:S02]  /*5a50*/  CS2R R48, SRZ ;  /* 0x0000000000307805 */ /* 0x000fe4000001ff00 */
[----:B------:R-:W-:Y:S02]  /*5a60*/  SHF.L.U32 R3, R68, 0x1f, RZ ;  /* 0x0000001f44037819 */ /* 0x000fe400000006ff */
[----:B------:R-:W-:Y:S02]  /*5a70*/  CS2R R42, SRZ ;  /* 0x00000000002a7805 */ /* 0x000fe4000001ff00 */
[----:B------:R-:W-:Y:S02]  /*5a80*/  ISETP.NE.U32.OR P5, PT, R0, 0x1, !P1 ;  /* 0x000000010000780c */ /* 0x000fe40004fa5470 */
[----:B------:R-:W-:Y:S02]  /*5a90*/  CS2R R40, SRZ ;  /* 0x0000000000287805 */ /* 0x000fe4000001ff00 */
[----:B------:R-:W-:Y:S02]  /*5aa0*/  PLOP3.LUT P2, PT, PT, PT, UP1, 0x80, 0x8 ;  /* 0x000000000008781c */ /* 0x000fe40003f4f018 */
[----:B------:R-:W-:Y:S02]  /*5ab0*/  LEA.HI R34, R31, R31, RZ, 0x1 ;  /* 0x0000001f1f227211 */ /* 0x000fe400078f08ff */
[----:B------:R-:W-:Y:S02]  /*5ac0*/  LOP3.LUT P4, R72, R60, 0xff, RZ, 0xc0, !PT ;  /* 0x000000ff3c487812 */ /* 0x000fe4000788c0ff */
[----:B------:R-:W-:Y:S02]  /*5ad0*/  SEL R4, RZ, 0xffffffff, P3 ;  /* 0xffffffffff047807 */ /* 0x000fe40001800000 */
[----:B------:R-:W-:Y:S02]  /*5ae0*/  P2R R74, PR, RZ, 0x20 ;  /* 0x00000020ff4a7803 */ /* 0x000fe40000000000 */
[----:B------:R-:W-:Y:S03]  /*5af0*/  @P5 SHF.L.U32 R0, R45, 0x1f, RZ ;  /* 0x0000001f2d005819 */ /* 0x000fe600000006ff */
[----:B------:R-:W-:Y:S01]  /*5b00*/  @P2 SEL R4, R5, R4, !P4 ;  /* 0x0000000405042207 */ /* 0x000fe20006000000 */
[----:B------:R1:W3:Y:S03]  /*5b10*/  @P5 SYNCS.PHASECHK.TRANS64.TRYWAIT P1, [R2+URZ+0x60], R0 ;  /* 0x00006000020055a7 */ /* 0x0002e600080211ff */
[----:B------:R-:W-:Y:S04]  /*5b20*/  LOP3.LUT R4, R4, 0x1, RZ, 0xc0, !PT ;  /* 0x0000000104047812 */ /* 0x000fe800078ec0ff */
[----:B------:R-:W-:Y:S04]  /*5b30*/  ISETP.NE.U32.AND P2, PT, R4, 0x1, PT ;  /* 0x000000010400780c */ /* 0x000fe80003f45070 */
[----:B------:R-:W-:Y:S01]  /*5b40*/  P2R R76, PR, RZ, 0x4 ;  /* 0x00000004ff4c7803 */ /* 0x000fe20000000000 */
[----:B------:R4:W2:Y:S01]  /*5b50*/  SYNCS.PHASECHK.TRANS64.TRYWAIT P0, [R44+URZ+0xc0], R3 ;  /* 0x0000c0032c0075a7 */ /* 0x0008a200080011ff */
[C---:B-1----:R-:W-:Y:S01]  /*5b60*/  IMAD.SHL.U32 R0, R34.reuse, 0x20, RZ ;  /* 0x0000002022007824 */ /* 0x042fe200078e00ff */
[----:B------:R-:W-:Y:S04]  /*5b70*/  LOP3.LUT R34, R34, 0xffe, RZ, 0xc0, !PT ;  /* 0x00000ffe22227812 */ /* 0x000fe800078ec0ff */
[----:B------:R-:W-:Y:S01]  /*5b80*/  LOP3.LUT R0, R0, 0xffffffc0, RZ, 0xc0, !PT ;  /* 0xffffffc000007812 */ /* 0x000fe200078ec0ff */
[----:B------:R-:W-:Y:S04]  /*5b90*/  IMAD.IADD R34, R31, 0x1, -R34 ;  /* 0x000000011f227824 */ /* 0x000fe800078e0a22 */
[----:B------:R-:W-:Y:S04]  /*5ba0*/  IMAD.IADD R0, R32, 0x1, R0 ;  /* 0x0000000120007824 */ /* 0x000fe800078e0200 */
[----:B------:R-:W-:Y:S01]  /*5bb0*/  IMAD R34, R34, 0x100000, R0 ;  /* 0x0010000022227824 */ /* 0x000fe200078e0200 */
[----:B---3--:R-:W-:Y:S01]  /*5bc0*/  @P5 SEL R47, RZ, 0x1, !P1 ;  /* 0x00000001ff2f5807 */ /* 0x008fe20004800000 */
[----:B----4-:R-:W-:Y:S06]  /*5bd0*/  @!P5 BRA `(.L_x_89) ;  /* 0x000000000068d947 */ /* 0x010fec0003800000 */
[----:B------:R-:W-:Y:S01]  /*5be0*/  HFMA2 R43, -RZ, RZ, 0, 0 ;  /* 0x00000000ff2b7431 */ /* 0x000fe200000001ff */
[----:B------:R-:W-:Y:S01]  /*5bf0*/  ISETP.NE.AND P1, PT, R47, RZ, PT ;  /* 0x000000ff2f00720c */ /* 0x000fe20003f25270 */
[----:B------:R-:W-:Y:S01]  /*5c00*/  IMAD.U32 R0, RZ, RZ, UR56 ;  /* 0x00000038ff007e24 */ /* 0x000fe2000f8e00ff */
[----:B------:R-:W-:Y:S11]  /*5c10*/  BSSY B0, `(.L_x_90) ;  /* 0x0000005000007945 */ /* 0x000ff60003800000 */
[----:B------:R-:W-:Y:S05]  /*5c20*/  @P1 BRA `(.L_x_91) ;  /* 0x00000000000c1947 */ /* 0x000fea0003800000 */
[----:B------:R-:W-:Y:S04]  /*5c30*/  SHF.L.U32 R4, R45, 0x1f, RZ ;  /* 0x0000001f2d047819 */ /* 0x000fe800000006ff */
[----:B------:R-:W1:Y:S02]  /*5c40*/  SYNCS.PHASECHK.TRANS64.TRYWAIT P1, [R2+URZ+0x60], R4 ;  /* 0x00006004020075a7 */ /* 0x000e6400080211ff */
[----:B-1----:R-:W-:Y:S05]  /*5c50*/  @!P1 BRA `(.L_x_92) ;  /* 0x0000001c00cc9947 */ /* 0x002fea0003800000 */
.L_x_91:
[----:B------:R-:W-:Y:S05]  /*5c60*/  BSYNC B0 ;  /* 0x0000000000007941 */ /* 0x000fea0003800000 */
.L_x_90:
[----:B------:R-:W-:Y:S01]  /*5c70*/  ISETP.NE.AND P1, PT, R76, RZ, PT ;  /* 0x000000ff4c00720c */ /* 0x000fe20003f25270 */
[----:B------:R-:W-:Y:S01]  /*5c80*/  IMAD.MOV.U32 R42, RZ, RZ, RZ ;  /* 0x000000ffff2a7224 */ /* 0x000fe200078e00ff */
[----:B------:R-:W-:Y:S02]  /*5c90*/  CS2R R40, SRZ ;  /* 0x0000000000287805 */ /* 0x000fe4000001ff00 */
[----:B------:R-:W-:Y:S02]  /*5ca0*/  CS2R R50, SRZ ;  /* 0x0000000000327805 */ /* 0x000fe4000001ff00 */
[----:B------:R-:W-:Y:S07]  /*5cb0*/  CS2R R48, SRZ ;  /* 0x0000000000307805 */ /* 0x000fee000001ff00 */
[----:B-1----:R-:W-:Y:S01]  /*5cc0*/  @P1 IMAD R2, R0, 0x800, R64 ;  /* 0x0000080000021824 */ /* 0x002fe200078e0240 */
[----:B------:R-:W-:Y:S05]  /*5cd0*/  @P1 WARPSYNC.ALL ;  /* 0x0000000000001948 */ /* 0x000fea0003800000 */
[----:B------:R-:W-:Y:S01]  /*5ce0*/  @P1 LEA R2, R2, UR48, 0x1 ;  /* 0x0000003002021c11 */ /* 0x000fe2000f8e08ff */
[----:B------:R-:W-:Y:S04]  /*5cf0*/  UIADD3 UR5, UPT, UPT, UR56, 0x1, URZ ;  /* 0x0000000138057890 */ /* 0x000fe8000fffe0ff */
[----:B------:R1:W3:Y:S01]  /*5d00*/  @P1 LDSM.16.M88.4 R40, [R2+0x200] ;  /* 0x000200000228183b */ /* 0x0002e20000000200 */
[----:B------:R-:W-:Y:S01]  /*5d10*/  UISETP.NE.AND UP0, UPT, UR5, 0x3, UPT ;  /* 0x000000030500788c */ /* 0x000fe2000bf05270 */
[----:B------:R-:W-:Y:S03]  /*5d20*/  @P1 IMAD R0, R69, 0x2, R2 ;  /* 0x0000000245001824 */ /* 0x000fe600078e0202 */
[----:B------:R-:W-:Y:S02]  /*5d30*/  USEL UR4, URZ, 0x1, UP0 ;  /* 0x00000001ff047887 */ /* 0x000fe40008000000 */
[----:B------:R1:W4:Y:S01]  /*5d40*/  @P1 LDSM.16.M88.4 R48, [R0+0x200] ;  /* 0x000200000030183b */ /* 0x0003220000000200 */
[----:B------:R-:W-:Y:S03]  /*5d50*/  USEL UR5, UR5, URZ, UP0 ;  /* 0x000000ff05057287 */ /* 0x000fe60008000000 */
[----:B------:R-:W-:Y:S03]  /*5d60*/  LOP3.LUT R45, R45, UR4, RZ, 0x3c, !PT ;  /* 0x000000042d2d7c12 */ /* 0x000fe6000f8e3cff */
[----:B------:R-:W-:Y:S02]  /*5d70*/  IMAD.U32 R46, RZ, RZ, UR5 ;  /* 0x00000005ff2e7e24 */ /* 0x000fe4000f8e00ff */
.L_x_89:
[----:B------:R-:W-:Y:S05]  /*5d80*/  BSYNC B1 ;  /* 0x0000000000017941 */ /* 0x000fea0003800000 */
.L_x_88:
[----:B-1----:R-:W-:Y:S04]  /*5d90*/  SHF.R.U32.HI R0, RZ, 0x15, R34 ;  /* 0x00000015ff007819 */ /* 0x002fe80000011622 */
[----:B------:R-:W-:Y:S01]  /*5da0*/  LOP3.LUT P1, RZ, R0, 0x3, R65, 0x48, !PT ;  /* 0x0000000300ff7812 */ /* 0x000fe20007824841 */
[----:B------:R-:W-:Y:S01]  /*5db0*/  @!UPT UIADD3 URZ, UPT, UPT, URZ, URZ, URZ ;  /* 0x000000fffffff290 */ /* 0x000fe2000fffe0ff */
[----:B--2---:R-:W-:Y:S11]  /*5dc0*/  @P0 BRA `(.L_x_93) ;  /* 0x0000000000080947 */ /* 0x004ff60003800000 */
[----:B------:R-:W1:Y:S02]  /*5dd0*/  SYNCS.PHASECHK.TRANS64.TRYWAIT P0, [R44+URZ+0xc0], R3 ;  /* 0x0000c0032c0075a7 */ /* 0x000e6400080011ff */
[----:B-1----:R-:W-:Y:S05]  /*5de0*/  @!P0 BRA `(.L_x_94) ;  /* 0x0000001c007c8947 */ /* 0x002fea0003800000 */
.L_x_93:
[----:B------:R-:W-:Y:S05]  /*5df0*/  @!P1 BRA `(.L_x_95) ;  /* 0x0000000000409947 */ /* 0x000fea0003800000 */
[----:B------:R-:W2:Y:S01]  /*5e00*/  LDCU.64 UR8, c[0x4][0x70] ;  /* 0x01000e00ff0877ac */ /* 0x000ea20008000a00 */
[----:B-1----:R-:W-:Y:S01]  /*5e10*/  MOV R3, 0x0 ;  /* 0x0000000000037802 */ /* 0x002fe20000000f00 */
[----:B------:R-:W-:Y:S02]  /*5e20*/  HFMA2 R12, -RZ, RZ, 0, 5.9604644775390625e-08 ;  /* 0x00000001ff0c7431 */ /* 0x000fe400000001ff */
[----:B------:R-:W-:Y:S02]  /*5e30*/  IMAD.MOV.U32 R8, RZ, RZ, 0x192 ;  /* 0x00000192ff087424 */ /* 0x000fe400078e00ff */
[----:B------:R-:W-:Y:S01]  /*5e40*/  IMAD.MOV.U32 R13, RZ, RZ, RZ ;  /* 0x000000ffff0d7224 */ /* 0x000fe200078e00ff */
[----:B------:R-:W1:Y:S01]  /*5e50*/  LDCU.64 UR6, c[0x4][0x78] ;  /* 0x01000f00ff0677ac */ /* 0x000e620008000a00 */
[----:B------:R-:W3:Y:S01]  /*5e60*/  LDC.64 R2, c[0x4][R3] ;  /* 0x0100000003027b82 */ /* 0x000ee20000000a00 */
[----:B------:R-:W5:Y:S01]  /*5e70*/  LDCU.64 UR4, c[0x4][0x10] ;  /* 0x01000200ff0477ac */ /* 0x000f620008000a00 */
[----:B--2---:R-:W-:Y:S01]  /*5e80*/  MOV R5, UR9 ;  /* 0x0000000900057c02 */ /* 0x004fe20008000f00 */
[----:B------:R-:W-:Y:S01]  /*5e90*/  IMAD.U32 R4, RZ, RZ, UR8 ;  /* 0x00000008ff047e24 */ /* 0x000fe2000f8e00ff */
[----:B-1----:R-:W-:Y:S01]  /*5ea0*/  MOV R7, UR7 ;  /* 0x0000000700077c02 */ /* 0x002fe20008000f00 */
[----:B------:R-:W-:Y:S01]  /*5eb0*/  IMAD.U32 R6, RZ, RZ, UR6 ;  /* 0x00000006ff067e24 */ /* 0x000fe2000f8e00ff */
[----:B-----5:R-:W-:Y:S01]  /*5ec0*/  MOV R11, UR5 ;  /* 0x00000005000b7c02 */ /* 0x020fe20008000f00 */
[----:B------:R-:W-:Y:S02]  /*5ed0*/  IMAD.U32 R10, RZ, RZ, UR4 ;  /* 0x00000004ff0a7e24 */ /* 0x000fe4000f8e00ff */
[----:B------:R-:W-:Y:S07]  /*5ee0*/  LEPC R20, `(.L_x_95) ;  /* 0x000000001014794e */ /* 0x000fee0000000000 */
[----:B---34-:R-:W-:Y:S05]  /*5ef0*/  CALL.ABS.NOINC R2 ;  /* 0x0000000002007343 */ /* 0x018fea0003c00000 */
.L_x_95:
[----:B------:R-:W-:Y:S05]  /*5f00*/  WARPSYNC.ALL ;  /* 0x0000000000007948 */ /* 0x000fea0003800000 */
[----:B------:R-:W-:Y:S01]  /*5f10*/  R2UR UR4, R34 ;  /* 0x00000000220472ca */ /* 0x000fe200000e0000 */
[----:B-1-3--:R-:W-:Y:S01]  /*5f20*/  HADD2.F32 R3, -RZ, R40.H0_H0 ;  /* 0x20000028ff037230 */ /* 0x00afe20000004100 */
[----:B------:R-:W-:Y:S01]  /*5f30*/  SHF.L.U32 R75, R69, 0x1, RZ ;  /* 0x00000001454b7819 */ /* 0x000fe200000006ff */
[----:B------:R-:W-:Y:S01]  /*5f40*/  HADD2.F32 R20, -RZ, R42.H0_H0 ;  /* 0x2000002aff147230 */ /* 0x000fe20000004100 */
[----:B------:R-:W-:Y:S01]  /*5f50*/  ISETP.NE.AND P0, PT, R70, RZ, PT ;  /* 0x000000ff4600720c */ /* 0x000fe20003f05270 */
[----:B------:R-:W-:Y:S08]  /*5f60*/  BSSY.RECONVERGENT B0, `(.L_x_96) ;  /* 0x000004d000007945 */ /* 0x000ff00003800200 */
[----:B------:R-:W1:Y:S02]  /*5f70*/  LDTM.16dp256bit.x4 R4, tmem[UR4] ;  /* 0x00000004000479ee */ /* 0x000e640008120000 */
[C---:B-1----:R-:W-:Y:S01]  /*5f80*/  FMUL R0, R33.reuse, R4 ;  /* 0x0000000421007220 */ /* 0x042fe20000400000 */
[----:B------:R-:W-:Y:S02]  /*5f90*/  HADD2.F32 R4, -RZ, R40.H1_H1 ;  /* 0x30000028ff047230 */ /* 0x000fe40000004100 */
[----:B------:R-:W-:Y:S01]  /*5fa0*/  FMUL R2, R33, R5 ;  /* 0x0000000521027220 */ /* 0x000fe20000400000 */
[--C-:B------:R-:W-:Y:S02]  /*5fb0*/  HADD2.F32 R5, -RZ, R41.reuse.H0_H0 ;  /* 0x20000029ff057230 */ /* 0x100fe40000004100 */
[----:B------:R-:W-:Y:S01]  /*5fc0*/  FFMA R0, R35, R3, R0 ;  /* 0x0000000323007223 */ /* 0x000fe20000000000 */
[----:B------:R-:W-:Y:S01]  /*5fd0*/  FMUL R3, R33, R6 ;  /* 0x0000000621037220 */ /* 0x000fe20000400000 */
[----:B------:R-:W-:Y:S02]  /*5fe0*/  HADD2.F32 R6, -RZ, R41.H1_H1 ;  /* 0x30000029ff067230 */ /* 0x000fe40000004100 */
[----:B------:R-:W-:Y:S01]  /*5ff0*/  FFMA R2, R35, R4, R2 ;  /* 0x0000000423027223 */ /* 0x000fe20000000002 */
[----:B------:R-:W-:Y:S01]  /*6000*/  FMUL R7, R33, R7 ;  /* 0x0000000721077220 */ /* 0x000fe20000400000 */
[----:B------:R-:W-:Y:S01]  /*6010*/  FFMA R3, R35, R5, R3 ;  /* 0x0000000523037223 */ /* 0x000fe20000000003 */
[C---:B------:R-:W-:Y:S01]  /*6020*/  FMUL R4, R33.reuse, R8 ;  /* 0x0000000821047220 */ /* 0x040fe20000400000 */
[----:B------:R-:W-:Y:S01]  /*6030*/  FMUL R5, R33, R9 ;  /* 0x0000000921057220 */ /* 0x000fe20000400000 */
[----:B------:R-:W-:Y:S01]  /*6040*/  F2FP.F16.F32.PACK_AB R36, R2, R0 ;  /* 0x000000000224723e */ /* 0x000fe200000000ff */
[C---:B------:R-:W-:Y:S01]  /*6050*/  FFMA R7, R35.reuse, R6, R7 ;  /* 0x0000000623077223 */ /* 0x040fe20000000007 */
[----:B------:R-:W-:Y:S02]  /*6060*/  HADD2.F32 R0, -RZ, R42.H1_H1 ;  /* 0x3000002aff007230 */ /* 0x000fe40000004100 */
[----:B------:R-:W-:Y:S01]  /*6070*/  FFMA R4, R35, R20, R4 ;  /* 0x0000001423047223 */ /* 0x000fe20000000004 */
[--C-:B------:R-:W-:Y:S02]  /*6080*/  HADD2.F32 R2, -RZ, R43.reuse.H0_H0 ;  /* 0x2000002bff027230 */ /* 0x100fe40000004100 */
[----:B------:R-:W-:Y:S01]  /*6090*/  FMUL R6, R33, R10 ;  /* 0x0000000a21067220 */ /* 0x000fe20000400000 */
[----:B------:R-:W-:Y:S01]  /*60a0*/  F2FP.F16.F32.PACK_AB R37, R7, R3 ;  /* 0x000000030725723e */ /* 0x000fe200000000ff */
[----:B------:R-:W-:Y:S02]  /*60b0*/  HADD2.F32 R3, -RZ, R43.H1_H1 ;  /* 0x3000002bff037230 */ /* 0x000fe40000004100 */
[----:B------:R-:W-:Y:S01]  /*60c0*/  FFMA R5, R35, R0, R5 ;  /* 0x0000000023057223 */ /* 0x000fe20000000005 */
[C---:B------:R-:W-:Y:S01]  /*60d0*/  FMUL R11, R33.reuse, R11 ;  /* 0x0000000b210b7220 */ /* 0x040fe20000400000 */
[--C-:B----4-:R-:W-:Y:S02]  /*60e0*/  HADD2.F32 R7, -RZ, R48.reuse.H0_H0 ;  /* 0x20000030ff077230 */ /* 0x110fe40000004100 */
[C---:B------:R-:W-:Y:S01]  /*60f0*/  FMUL R8, R33.reuse, R12 ;  /* 0x0000000c21087220 */ /* 0x040fe20000400000 */
[----:B------:R-:W-:Y:S02]  /*6100*/  HADD2.F32 R0, -RZ, R48.H1_H1 ;  /* 0x30000030ff007230 */ /* 0x000fe40000004100 */
[----:B------:R-:W-:Y:S01]  /*6110*/  FMUL R9, R33, R13 ;  /* 0x0000000d21097220 */ /* 0x000fe20000400000 */
[C---:B------:R-:W-:Y:S01]  /*6120*/  FFMA R6, R35.reuse, R2, R6 ;  /* 0x0000000223067223 */ /* 0x040fe20000000006 */
[C---:B------:R-:W-:Y:S01]  /*6130*/  FFMA R11, R35.reuse, R3, R11 ;  /* 0x00000003230b7223 */ /* 0x040fe2000000000b */
[C---:B------:R-:W-:Y:S01]  /*6140*/  FFMA R8, R35.reuse, R7, R8 ;  /* 0x0000000723087223 */ /* 0x040fe20000000008 */
[----:B------:R-:W-:Y:S01]  /*6150*/  FFMA R9, R35, R0, R9 ;  /* 0x0000000023097223 */ /* 0x000fe20000000009 */
[--C-:B------:R-:W-:Y:S02]  /*6160*/  HADD2.F32 R2, -RZ, R49.reuse.H0_H0 ;  /* 0x20000031ff027230 */ /* 0x100fe40000004100 */
[C---:B------:R-:W-:Y:S01]  /*6170*/  FMUL R10, R33.reuse, R14 ;  /* 0x0000000e210a7220 */ /* 0x040fe20000400000 */
[----:B------:R-:W-:Y:S02]  /*6180*/  HADD2.F32 R0, -RZ, R49.H1_H1 ;  /* 0x30000031ff007230 */ /* 0x000fe40000004100 */
[----:B------:R-:W-:Y:S01]  /*6190*/  FMUL R15, R33, R15 ;  /* 0x0000000f210f7220 */ /* 0x000fe20000400000 */
[----:B------:R-:W-:Y:S01]  /*61a0*/  F2FP.F16.F32.PACK_AB R38, R5, R4 ;  /* 0x000000040526723e */ /* 0x000fe200000000ff */
[----:B------:R-:W-:Y:S01]  /*61b0*/  FFMA R10, R35, R2, R10 ;  /* 0x00000002230a7223 */ /* 0x000fe2000000000a */
[----:B------:R-:W-:Y:S01]  /*61c0*/  FMUL R12, R33, R16 ;  /* 0x00000010210c7220 */ /* 0x000fe20000400000 */
[----:B------:R-:W-:Y:S01]  /*61d0*/  FFMA R15, R35, R0, R15 ;  /* 0x00000000230f7223 */ /* 0x000fe2000000000f */
[--C-:B------:R-:W-:Y:S01]  /*61e0*/  HADD2.F32 R0, -RZ, R50.reuse.H0_H0 ;  /* 0x20000032ff007230 */ /* 0x100fe20000004100 */
[----:B------:R-:W-:Y:S01]  /*61f0*/  MOV R5, UR56 ;  /* 0x0000003800057c02 */ /* 0x000fe20008000f00 */
[----:B------:R-:W-:Y:S02]  /*6200*/  HADD2.F32 R2, -RZ, R50.H1_H1 ;  /* 0x30000032ff027230 */ /* 0x000fe40000004100 */
[C---:B------:R-:W-:Y:S01]  /*6210*/  FMUL R13, R33.reuse, R17 ;  /* 0x00000011210d7220 */ /* 0x040fe20000400000 */
[--C-:B------:R-:W-:Y:S02]  /*6220*/  HADD2.F32 R3, -RZ, R51.reuse.H0_H0 ;  /* 0x20000033ff037230 */ /* 0x100fe40000004100 */
[C---:B------:R-:W-:Y:S01]  /*6230*/  FMUL R14, R33.reuse, R18 ;  /* 0x00000012210e7220 */ /* 0x040fe20000400000 */
[----:B------:R-:W-:Y:S02]  /*6240*/  HADD2.F32 R4, -RZ, R51.H1_H1 ;  /* 0x30000033ff047230 */ /* 0x000fe40000004100 */
[----:B------:R-:W-:Y:S01]  /*6250*/  FMUL R19, R33, R19 ;  /* 0x0000001321137220 */ /* 0x000fe20000400000 */
[----:B------:R-:W-:Y:S01]  /*6260*/  FFMA R12, R35, R0, R12 ;  /* 0x00000000230c7223 */ /* 0x000fe2000000000c */
[----:B------:R-:W-:Y:S01]  /*6270*/  LEA R5, R5, R64, 0xb ;  /* 0x0000004005057211 */ /* 0x000fe200078e58ff */
[C---:B------:R-:W-:Y:S01]  /*6280*/  FFMA R13, R35.reuse, R2, R13 ;  /* 0x00000002230d7223 */ /* 0x040fe2000000000d */
[C---:B------:R-:W-:Y:S01]  /*6290*/  FFMA R14, R35.reuse, R3, R14 ;  /* 0x00000003230e7223 */ /* 0x040fe2000000000e */
[----:B------:R-:W-:Y:S01]  /*62a0*/  FFMA R19, R35, R4, R19 ;  /* 0x0000000423137223 */ /* 0x000fe20000000013 */
[----:B------:R-:W-:Y:S02]  /*62b0*/  F2FP.F16.F32.PACK_AB R39, R11, R6 ;  /* 0x000000060b27723e */ /* 0x000fe400000000ff */
[----:B------:R-:W-:Y:S02]  /*62c0*/  LEA R5, R5, UR48, 0x1 ;  /* 0x0000003005057c11 */ /* 0x000fe4000f8e08ff */
[----:B------:R-:W-:Y:S02]  /*62d0*/  F2FP.F16.F32.PACK_AB R8, R9, R8 ;  /* 0x000000080908723e */ /* 0x000fe400000000ff */
[----:B------:R-:W-:Y:S01]  /*62e0*/  F2FP.F16.F32.PACK_AB R9, R15, R10 ;  /* 0x0000000a0f09723e */ /* 0x000fe200000000ff */
[----:B------:R1:W-:Y:S01]  /*62f0*/  STSM.16.M88.4 [R5+0x200], R36 ;  /* 0x0002002405007844 */ /* 0x0003e20000000200 */
[----:B------:R-:W-:Y:S02]  /*6300*/  F2FP.F16.F32.PACK_AB R10, R13, R12 ;  /* 0x0000000c0d0a723e */ /* 0x000fe400000000ff */
[----:B------:R-:W-:Y:S02]  /*6310*/  F2FP.F16.F32.PACK_AB R11, R19, R14 ;  /* 0x0000000e130b723e */ /* 0x000fe400000000ff */
[----:B------:R-:W-:Y:S05]  /*6320*/  IADD3 R0, PT, PT, R75, 0x200, R5 ;  /* 0x000002004b007810 */ /* 0x000fea0007ffe005 */
[----:B------:R1:W-:Y:S01]  /*6330*/  STSM.16.M88.4 [R0], R8 ;  /* 0x0000000800007844 */ /* 0x0003e20000000200 */
[----:B------:R-:W-:Y:S01]  /*6340*/  @!PT LDS RZ, [RZ] ;  /* 0x00000000fffff984 */ /* 0x000fe20000000800 */
[----:B------:R-:W-:Y:S01]  /*6350*/  @!PT LDS RZ, [RZ] ;  /* 0x00000000fffff984 */ /* 0x000fe20000000800 */
[----:B------:R-:W-:Y:S01]  /*6360*/  @!PT LDS RZ, [RZ] ;  /* 0x00000000fffff984 */ /* 0x000fe20000000800 */
[----:B------:R-:W-:Y:S01]  /*6370*/  @!PT LDS RZ, [RZ] ;  /* 0x00000000fffff984 */ /* 0x000fe20000000800 */
[----:B------:R2:W-:Y:S07]  /*6380*/  MEMBAR.ALL.CTA ;  /* 0x0000000000007992 */ /* 0x0005ee0000008000 */
[----:B--2---:R-:W2:Y:S02]  /*6390*/  FENCE.VIEW.ASYNC.S ;  /* 0x00000000000073c6 */ /* 0x004ea40000000000 */
[----:B--2---:R-:W-:Y:S06]  /*63a0*/  BAR.SYNC.DEFER_BLOCKING 0x1, 0x80 ;  /* 0x0042000000007b1d */ /* 0x004fec0000010000 */
[----:B------:R-:W-:Y:S05]  /*63b0*/  @P0 BRA `(.L_x_97) ;  /* 0x00000000001c0947 */ /* 0x000fea0003800000 */
[----:B------:R-:W-:Y:S02]  /*63c0*/  UIADD3 UR6, UP0, UPT, UR54, 0x680, URZ ;  /* 0x0000068036067890 */ /* 0x000fe4000ff1e0ff */
[----:B------:R-:W-:Y:S02]  /*63d0*/  ULEA UR4, UR56, UR48, 0xc ;  /* 0x0000003038047291 */ /* 0x000fe4000f8e60ff */
[----:B------:R-:W-:Y:S02]  /*63e0*/  UIADD3.X UR7, UPT, UPT, URZ, UR55, URZ, UP0, !UPT ;  /* 0x00000037ff077290 */ /* 0x000fe400087fe4ff */
[----:B------:R-:W-:Y:S01]  /*63f0*/  UIADD3 UR40, UPT, UPT, UR4, 0x200, URZ ;  /* 0x0000020004287890 */ /* 0x000fe2000fffe0ff */
[----:B------:R-:W-:Y:S08]  /*6400*/  UMOV UR43, UR36 ;  /* 0x00000024002b7c82 */ /* 0x000ff00008000000 */
[----:B------:R2:W-:Y:S02]  /*6410*/  UTMASTG.3D [UR40], [UR6] ;  /* 0x00000028060073b5 */ /* 0x0005e40008010000 */
[----:B--2---:R0:W-:Y:S02]  /*6420*/  UTMACMDFLUSH ;  /* 0x00000000000079b7 */ /* 0x0041e40000000000 */
.L_x_97:
[----:B------:R-:W-:Y:S05]  /*6430*/  BSYNC.RECONVERGENT B0 ;  /* 0x0000000000007941 */ /* 0x000fea0003800200 */
.L_x_96:
[----:B------:R-:W-:Y:S01]  /*6440*/  UIADD3 UR40, UPT, UPT, UR56, 0x1, URZ ;  /* 0x0000000138287890 */ /* 0x000fe2000fffe0ff */
[----:B------:R-:W-:Y:S03]  /*6450*/  BSSY.RECONVERGENT B0, `(.L_x_98) ;  /* 0x0000005000007945 */ /* 0x000fe60003800200 */
[----:B------:R-:W-:Y:S04]  /*6460*/  UISETP.NE.AND UP0, UPT, UR40, 0x3, UPT ;  /* 0x000000032800788c */ /* 0x000fe8000bf05270 */
[----:B------:R-:W-:Y:S01]  /*6470*/  USEL UR43, UR40, URZ, UP0 ;  /* 0x000000ff282b7287 */ /* 0x000fe20008000000 */
[----:B------:R-:W-:Y:S11]  /*6480*/  @P0 BRA `(.L_x_99) ;  /* 0x0000000000040947 */ /* 0x000ff60003800000 */
[----:B------:R-:W-:Y:S04]  /*6490*/  DEPBAR.LE SB0, 0x1 ;  /* 0x000080400000791a */ /* 0x000fe80000000000 */
.L_x_99:
[----:B------:R-:W-:Y:S05]  /*64a0*/  BSYNC.RECONVERGENT B0 ;  /* 0x0000000000007941 */ /* 0x000fea0003800200 */
.L_x_98:
[----:B------:R-:W-:Y:S01]  /*64b0*/  BAR.SYNC.DEFER_BLOCKING 0x1, 0x80 ;  /* 0x0042000000007b1d */ /* 0x000fe20000010000 */
[----:B------:R-:W-:Y:S01]  /*64c0*/  ISETP.NE.AND P1, PT, R74, RZ, PT ;  /* 0x000000ff4a00720c */ /* 0x000fe20003f25270 */
[----:B------:R-:W-:Y:S01]  /*64d0*/  UISETP.NE.AND UP0, UPT, UR50, URZ, UPT ;  /* 0x000000ff3200728c */ /* 0x000fe2000bf05270 */
[----:B------:R-:W-:Y:S11]  /*64e0*/  LEA R2, R46, UR48, 0x3 ;  /* 0x000000302e027c11 */ /* 0x000ff6000f8e18ff */
[----:B------:R-:W-:Y:S01]  /*64f0*/  @P1 SHF.L.U32 R3, R45, 0x1f, RZ ;  /* 0x0000001f2d031819 */ /* 0x000fe200000006ff */
[----:B------:R-:W-:Y:S06]  /*6500*/  BRA.U !UP0, `(.L_x_100) ;  /* 0x0000000108247547 */ /* 0x000fec000b800000 */
[----:B------:R-:W-:Y:S01]  /*6510*/  IMAD.U32 R4, RZ, RZ, UR49 ;  /* 0x00000031ff047e24 */ /* 0x000fe2000f8e00ff */
[----:B-1----:R-:W-:Y:S01]  /*6520*/  MOV R0, UR37 ;  /* 0x0000002500007c02 */ /* 0x002fe20008000f00 */
[----:B------:R-:W-:Y:S03]  /*6530*/  UIADD3 UR49, UPT, UPT, UR49, 0x1, URZ ;  /* 0x0000000131317890 */ /* 0x000fe6000fffe0ff */
[----:B------:R-:W-:Y:S01]  /*6540*/  @P1 LEA R4, R4, UR48, 0x3 ;  /* 0x0000003004041c11 */ /* 0x000fe2000f8e18ff */
[----:B------:R-:W-:Y:S04]  /*6550*/  UISETP.NE.AND UP0, UPT, UR49, 0x3, UPT ;  /* 0x000000033100788c */ /* 0x000fe8000bf05270 */
[----:B------:R-:W-:Y:S01]  /*6560*/  @P1 VIADD R4, R4, 0x78 ;  /* 0x0000007804041836 */ /* 0x000fe20000000000 */
[----:B------:R-:W-:Y:S04]  /*6570*/  USEL UR49, UR49, URZ, UP0 ;  /* 0x000000ff31317287 */ /* 0x000fe80008000000 */
[----:B------:R-:W-:Y:S04]  /*6580*/  @P1 PRMT R0, R0, 0x654, R4 ;  /* 0x0000065400001816 */ /* 0x000fe80000000004 */
[----:B------:R2:W-:Y:S04]  /*6590*/  @P1 SYNCS.ARRIVE.TRANS64.RED.A1T0 RZ, [R0+URZ], RZ ;  /* 0x000000ff00ff19a7 */ /* 0x0005e800081004ff */
.L_x_100:
[----:B------:R-:W3:Y:S01]  /*65a0*/  @P1 SYNCS.PHASECHK.TRANS64.TRYWAIT P0, [R2+URZ+0x60], R3 ;  /* 0x00006003020015a7 */ /* 0x000ee200080011ff */
[----:B------:R-:W-:Y:S01]  /*65b0*/  BSSY B1, `(.L_x_101) ;  /* 0x0000013000017945 */ /* 0x000fe20003800000 */
[----:B---3--:R-:W-:Y:S03]  /*65c0*/  @P1 SEL R47, RZ, 0x1, !P0 ;  /* 0x00000001ff2f1807 */ /* 0x008fe60004000000 */
[----:B------:R-:W-:Y:S05]  /*65d0*/  @!P1 BRA `(.L_x_102) ;  /* 0x0000000000409947 */ /* 0x000fea0003800000 */
[----:B------:R-:W-:Y:S01]  /*65e0*/  ISETP.NE.AND P1, PT, R76, RZ, PT ;  /* 0x000000ff4c00720c */ /* 0x000fe20003f25270 */
[----:B------:R-:W-:Y:S01]  /*65f0*/  BSSY B0, `(.L_x_103) ;  /* 0x0000009000007945 */ /* 0x000fe20003800000 */
[----:B------:R-:W-:Y:S11]  /*6600*/  ISETP.NE.AND P0, PT, R47, RZ, PT ;  /* 0x000000ff2f00720c */ /* 0x000ff60003f05270 */
[----:B------:R-:W-:Y:S05]  /*6610*/  @P1 IMAD R3, R46, 0x800, R64 ;  /* 0x000008002e031824 */ /* 0x000fea00078e0240 */
[----:B------:R-:W-:Y:S05]  /*6620*/  @P1 LEA R3, R3, UR48, 0x1 ;  /* 0x0000003003031c11 */ /* 0x000fea000f8e08ff */
[----:B-12---:R-:W-:Y:S01]  /*6630*/  @P1 IMAD.IADD R0, R75, 0x1, R3 ;  /* 0x000000014b001824 */ /* 0x006fe200078e0203 */
[----:B------:R-:W-:Y:S06]  /*6640*/  @P0 BRA `(.L_x_104) ;  /* 0x00000000000c0947 */ /* 0x000fec0003800000 */
[----:B------:R-:W-:Y:S04]  /*6650*/  SHF.L.U32 R45, R45, 0x1f, RZ ;  /* 0x0000001f2d2d7819 */ /* 0x000fe800000006ff */
[----:B------:R-:W1:Y:S02]  /*6660*/  SYNCS.PHASECHK.TRANS64.TRYWAIT P0, [R2+URZ+0x60], R45 ;  /* 0x0000602d020075a7 */ /* 0x000e6400080011ff */
[----:B-1----:R-:W-:Y:S05]  /*6670*/  @!P0 BRA `(.L_x_105) ;  /* 0x00000014006c8947 */ /* 0x002fea0003800000 */
.L_x_104:
[----:B------:R-:W-:Y:S05]  /*6680*/  BSYNC B0 ;  /* 0x0000000000007941 */ /* 0x000fea0003800000 */
.L_x_103:
[----:B------:R-:W-:Y:S11]  /*6690*/  ISETP.NE.AND P0, PT, R76, RZ, PT ;  /* 0x000000ff4c00720c */ /* 0x000ff60003f05270 */
[----:B------:R-:W-:Y:S02]  /*66a0*/  @!UPT UIADD3 URZ, UPT, UPT, URZ, URZ, URZ ;  /* 0x000000fffffff290 */ /* 0x000fe4000fffe0ff */
[----:B------:R-:W-:Y:S05]  /*66b0*/  @P0 WARPSYNC.ALL ;  /* 0x0000000000000948 */ /* 0x000fea0003800000 */
[----:B------:R3:W4:Y:S04]  /*66c0*/  @P0 LDSM.16.M88.4 R40, [R3+0x200] ;  /* 0x000200000328083b */ /* 0x0007280000000200 */
[----:B------:R3:W2:Y:S02]  /*66d0*/  @P0 LDSM.16.M88.4 R48, [R0+0x200] ;  /* 0x000200000030083b */ /* 0x0006a40000000200 */
.L_x_102:
[----:B------:R-:W-:Y:S05]  /*66e0*/  BSYNC B1 ;  /* 0x0000000000017941 */ /* 0x000fea0003800000 */
.L_x_101:
[----:B-123--:R-:W-:Y:S05]  /*66f0*/  VIADD R0, R34, 0x20 ;  /* 0x0000002022007836 */ /* 0x00efea0000000000 */
[----:B------:R-:W-:Y:S04]  /*6700*/  SHF.R.U32.HI R0, RZ, 0x15, R0 ;  /* 0x00000015ff007819 */ /* 0x000fe80000011600 */
[----:B------:R-:W-:Y:S11]  /*6710*/  LOP3.LUT P0, RZ, R0, 0x3, R65, 0x48, !PT ;  /* 0x0000000300ff7812 */ /* 0x000ff60007804841 */
[----:B------:R-:W-:Y:S02]  /*6720*/  @!UPT UIADD3 URZ, UPT, UPT, URZ, URZ, URZ ;  /* 0x000000fffffff290 */ /* 0x000fe4000fffe0ff */
[----:B------:R-:W-:Y:S05]  /*6730*/  @!P0 BRA `(.L_x_106) ;  /* 0x0000000000408947 */ /* 0x000fea0003800000 */
[----:B------:R-:W1:Y:S01]  /*6740*/  LDCU.64 UR8, c[0x4][0x70] ;  /* 0x01000e00ff0877ac */ /* 0x000e620008000a00 */
[----:B------:R-:W-:Y:S01]  /*6750*/  MOV R3, 0x0 ;  /* 0x0000000000037802 */ /* 0x000fe20000000f00 */
[----:B------:R-:W-:Y:S02]  /*6760*/  HFMA2 R12, -RZ, RZ, 0, 5.9604644775390625e-08 ;  /* 0x00000001ff0c7431 */ /* 0x000fe400000001ff */
[----:B------:R-:W-:Y:S02]  /*6770*/  IMAD.MOV.U32 R8, RZ, RZ, 0x192 ;  /* 0x00000192ff087424 */ /* 0x000fe400078e00ff */
[----:B------:R-:W-:Y:S01]  /*6780*/  IMAD.MOV.U32 R13, RZ, RZ, RZ ;  /* 0x000000ffff0d7224 */ /* 0x000fe200078e00ff */
[----:B------:R-:W2:Y:S01]  /*6790*/  LDCU.64 UR6, c[0x4][0x78] ;  /* 0x01000f00ff0677ac */ /* 0x000ea20008000a00 */
[----:B------:R-:W3:Y:S01]  /*67a0*/  LDC.64 R2, c[0x4][R3] ;  /* 0x0100000003027b82 */ /* 0x000ee20000000a00 */
[----:B------:R-:W5:Y:S01]  /*67b0*/  LDCU.64 UR4, c[0x4][0x10] ;  /* 0x01000200ff0477ac */ /* 0x000f620008000a00 */
[----:B-1----:R-:W-:Y:S01]  /*67c0*/  MOV R5, UR9 ;  /* 0x0000000900057c02 */ /* 0x002fe20008000f00 */
[----:B------:R-:W-:Y:S01]  /*67d0*/  IMAD.U32 R4, RZ, RZ, UR8 ;  /* 0x00000008ff047e24 */ /* 0x000fe2000f8e00ff */
[----:B--2---:R-:W-:Y:S01]  /*67e0*/  MOV R7, UR7 ;  /* 0x0000000700077c02 */ /* 0x004fe20008000f00 */
[----:B------:R-:W-:Y:S01]  /*67f0*/  IMAD.U32 R6, RZ, RZ, UR6 ;  /* 0x00000006ff067e24 */ /* 0x000fe2000f8e00ff */
[----:B-----5:R-:W-:Y:S01]  /*6800*/  MOV R11, UR5 ;  /* 0x00000005000b7c02 */ /* 0x020fe20008000f00 */
[----:B------:R-:W-:Y:S02]  /*6810*/  IMAD.U32 R10, RZ, RZ, UR4 ;  /* 0x00000004ff0a7e24 */ /* 0x000fe4000f8e00ff */
[----:B------:R-:W-:Y:S07]  /*6820*/  LEPC R20, `(.L_x_106) ;  /* 0x000000001014794e */ /* 0x000fee0000000000 */
[----:B---34-:R-:W-:Y:S05]  /*6830*/  CALL.ABS.NOINC R2 ;  /* 0x0000000002007343 */ /* 0x018fea0003c00000 */
.L_x_106:
[----:B------:R-:W-:Y:S01]  /*6840*/  ISETP.NE.AND P0, PT, R70, RZ, PT ;  /* 0x000000ff4600720c */ /* 0x000fe20003f05270 */
[----:B------:R-:W-:Y:S05]  /*6850*/  WARPSYNC.ALL ;  /* 0x0000000000007948 */ /* 0x000fea0003800000 */
[----:B------:R-:W-:Y:S01]  /*6860*/  R2UR UR4, R34 ;  /* 0x00000000220472ca */ /* 0x000fe200000e0000 */
[--C-:B----4-:R-:W-:Y:S01]  /*6870*/  HADD2.F32 R20, -RZ, R40.reuse.H0_H0 ;  /* 0x20000028ff147230 */ /* 0x110fe20000004100 */
[----:B------:R-:W-:Y:S01]  /*6880*/  R2UR UR5, R44 ;  /* 0x000000002c0572ca */ /* 0x000fe200000e0000 */
[----:B------:R-:W-:Y:S01]  /*6890*/  HADD2.F32 R21, -RZ, R40.H1_H1 ;  /* 0x30000028ff157230 */ /* 0x000fe20000004100 */
[----:B------:R-:W-:Y:S01]  /*68a0*/  BSSY.RECONVERGENT B0, `(.L_x_107) ;  /* 0x0000053000007945 */ /* 0x000fe20003800200 */
[--C-:B------:R-:W-:Y:S02]  /*68b0*/  HADD2.F32 R34, -RZ, R41.reuse.H0_H0 ;  /* 0x20000029ff227230 */ /* 0x100fe40000004100 */
[----:B------:R-:W-:Y:S02]  /*68c0*/  HADD2.F32 R36, -RZ, R41.H1_H1 ;  /* 0x30000029ff247230 */ /* 0x000fe40000004100 */
[--C-:B------:R-:W-:Y:S02]  /*68d0*/  HADD2.F32 R37, -RZ, R42.reuse.H0_H0 ;  /* 0x2000002aff257230 */ /* 0x100fe40000004100 */
[----:B------:R-:W-:Y:S02]  /*68e0*/  HADD2.F32 R38, -RZ, R42.H1_H1 ;  /* 0x3000002aff267230 */ /* 0x000fe40000004100 */
[----:B------:R-:W1:Y:S01]  /*68f0*/  LDTM.16dp256bit.x4 R4, tmem[UR4+0x20] ;  /* 0x00002004000479ee */ /* 0x000e620008120000 */
[----:B------:R-:W-:Y:S01]  /*6900*/  NOP ;  /* 0x0000000000007918 */ /* 0x000fe20000000000 */
[----:B------:R-:W-:Y:S01]  /*6910*/  UIADD3 UR5, UPT, UPT, UR5, 0xe0, URZ ;  /* 0x000000e005057890 */ /* 0x000fe2000fffe0ff */
[--C-:B------:R-:W-:Y:S02]  /*6920*/  HADD2.F32 R39, -RZ, R43.reuse.H0_H0 ;  /* 0x2000002bff277230 */ /* 0x100fe40000004100 */
[----:B------:R-:W-:Y:S01]  /*6930*/  HADD2.F32 R40, -RZ, R43.H1_H1 ;  /* 0x3000002bff287230 */ /* 0x000fe20000004100 */
[----:B------:R-:W-:Y:S01]  /*6940*/  UPRMT UR5, UR37, 0x654, UR5 ;  /* 0x0000065425057896 */ /* 0x000fe20008000005 */
[--C-:B------:R-:W-:Y:S02]  /*6950*/  HADD2.F32 R41, -RZ, R48.reuse.H0_H0 ;  /* 0x20000030ff297230 */ /* 0x100fe40000004100 */
[----:B------:R-:W-:Y:S02]  /*6960*/  HADD2.F32 R42, -RZ, R48.H1_H1 ;  /* 0x30000030ff2a7230 */ /* 0x000fe40000004100 */
[--C-:B------:R-:W-:Y:S02]  /*6970*/  HADD2.F32 R43, -RZ, R49.reuse.H0_H0 ;  /* 0x20000031ff2b7230 */ /* 0x100fe40000004100 */
[----:B------:R-:W-:Y:S02]  /*6980*/  HADD2.F32 R44, -RZ, R49.H1_H1 ;  /* 0x30000031ff2c7230 */ /* 0x000fe40000004100 */
[----:B-1----:R-:W-:Y:S01]  /*6990*/  SYNCS.ARRIVE.TRANS64.RED.A1T0 RZ, [UR5], RZ ;  /* 0x000000ffffff79a7 */ /* 0x002fe20008100405 */
[--C-:B------:R-:W-:Y:S02]  /*69a0*/  HADD2.F32 R45, -RZ, R50.reuse.H0_H0 ;  /* 0x20000032ff2d7230 */ /* 0x100fe40000004100 */
[----:B------:R-:W-:Y:S02]  /*69b0*/  HADD2.F32 R46, -RZ, R50.H1_H1 ;  /* 0x30000032ff2e7230 */ /* 0x000fe40000004100 */
[--C-:B------:R-:W-:Y:S02]  /*69c0*/  HADD2.F32 R47, -RZ, R51.reuse.H0_H0 ;  /* 0x20000033ff2f7230 */ /* 0x100fe40000004100 */
[----:B------:R-:W-:Y:S02]  /*69d0*/  HADD2.F32 R48, -RZ, R51.H1_H1 ;  /* 0x30000033ff307230 */ /* 0x000fe40000004100 */
[C---:B------:R-:W-:Y:S01]  /*69e0*/  FMUL R4, R33.reuse, R4 ;  /* 0x0000000421047220 */ /* 0x040fe20000400000 */
[C---:B------:R-:W-:Y:S01]  /*69f0*/  FMUL R5, R33.reuse, R5 ;  /* 0x0000000521057220 */ /* 0x040fe20000400000 */
[C---:B------:R-:W-:Y:S01]  /*6a00*/  FMUL R6, R33.reuse, R6 ;  /* 0x0000000621067220 */ /* 0x040fe20000400000 */
[----:B------:R-:W-:Y:S01]  /*6a10*/  FMUL R7, R33, R7 ;  /* 0x0000000721077220 */ /* 0x000fe20000400000 */
[C---:B------:R-:W-:Y:S01]  /*6a20*/  FFMA R4, R35.reuse, R20, R4 ;  /* 0x0000001423047223 */ /* 0x040fe20000000004 */
[C---:B------:R-:W-:Y:S01]  /*6a30*/  FFMA R5, R35.reuse, R21, R5 ;  /* 0x0000001523057223 */ /* 0x040fe20000000005 */
[C---:B------:R-:W-:Y:S01]  /*6a40*/  FFMA R6, R35.reuse, R34, R6 ;  /* 0x0000002223067223 */ /* 0x040fe20000000006 */
[----:B------:R-:W-:Y:S01]  /*6a50*/  FFMA R7, R35, R36, R7 ;  /* 0x0000002423077223 */ /* 0x000fe20000000007 */
[C---:B------:R-:W-:Y:S01]  /*6a60*/  FMUL R8, R33.reuse, R8 ;  /* 0x0000000821087220 */ /* 0x040fe20000400000 */
[----:B------:R-:W-:Y:S01]  /*6a70*/  FMUL R9, R33, R9 ;  /* 0x0000000921097220 */ /* 0x000fe20000400000 */
[----:B------:R-:W-:Y:S01]  /*6a80*/  F2FP.F16.F32.PACK_AB R4, R5, R4 ;  /* 0x000000040504723e */ /* 0x000fe200000000ff */
[----:B------:R-:W-:Y:S01]  /*6a90*/  FMUL R10, R33, R10 ;  /* 0x0000000a210a7220 */ /* 0x000fe20000400000 */
[----:B------:R-:W-:Y:S01]  /*6aa0*/  F2FP.F16.F32.PACK_AB R5, R7, R6 ;  /* 0x000000060705723e */ /* 0x000fe200000000ff */
[C---:B------:R-:W-:Y:S01]  /*6ab0*/  FFMA R8, R35.reuse, R37, R8 ;  /* 0x0000002523087223 */ /* 0x040fe20000000008 */
[----:B------:R-:W-:Y:S01]  /*6ac0*/  FFMA R9, R35, R38, R9 ;  /* 0x0000002623097223 */ /* 0x000fe20000000009 */
[C---:B------:R-:W-:Y:S01]  /*6ad0*/  FMUL R11, R33.reuse, R11 ;  /* 0x0000000b210b7220 */ /* 0x040fe20000400000 */
[C---:B------:R-:W-:Y:S01]  /*6ae0*/  FMUL R0, R33.reuse, R12 ;  /* 0x0000000c21007220 */ /* 0x040fe20000400000 */
[----:B------:R-:W-:Y:S01]  /*6af0*/  FMUL R2, R33, R13 ;  /* 0x0000000d21027220 */ /* 0x000fe20000400000 */
[----:B------:R-:W-:Y:S01]  /*6b00*/  FFMA R10, R35, R39, R10 ;  /* 0x00000027230a7223 */ /* 0x000fe2000000000a */
[----:B------:R-:W-:Y:S01]  /*6b10*/  FMUL R3, R33, R14 ;  /* 0x0000000e21037220 */ /* 0x000fe20000400000 */
[----:B------:R-:W-:Y:S01]  /*6b20*/  F2FP.F16.F32.PACK_AB R6, R9, R8 ;  /* 0x000000080906723e */ /* 0x000fe200000000ff */
[----:B------:R-:W-:Y:S01]  /*6b30*/  FFMA R11, R35, R40, R11 ;  /* 0x00000028230b7223 */ /* 0x000fe2000000000b */
[C---:B------:R-:W-:Y:S01]  /*6b40*/  FMUL R15, R33.reuse, R15 ;  /* 0x0000000f210f7220 */ /* 0x040fe20000400000 */
[----:B------:R-:W-:Y:S01]  /*6b50*/  FMUL R12, R33, R16 ;  /* 0x00000010210c7220 */ /* 0x000fe20000400000 */
[----:B------:R-:W-:Y:S01]  /*6b60*/  FFMA R0, R35, R41, R0 ;  /* 0x0000002923007223 */ /* 0x000fe20000000000 */
[----:B------:R-:W-:Y:S01]  /*6b70*/  MOV R8, UR43 ;  /* 0x0000002b00087c02 */ /* 0x000fe20008000f00 */
[----:B------:R-:W-:Y:S01]  /*6b80*/  FMUL R13, R33, R17 ;  /* 0x00000011210d7220 */ /* 0x000fe20000400000 */
[----:B------:R-:W-:Y:S01]  /*6b90*/  FFMA R2, R35, R42, R2 ;  /* 0x0000002a23027223 */ /* 0x000fe20000000002 */
[----:B------:R-:W-:Y:S01]  /*6ba0*/  FMUL R14, R33, R18 ;  /* 0x00000012210e7220 */ /* 0x000fe20000400000 */
[C---:B------:R-:W-:Y:S01]  /*6bb0*/  FFMA R3, R35.reuse, R43, R3 ;  /* 0x0000002b23037223 */ /* 0x040fe20000000003 */
[----:B------:R-:W-:Y:S01]  /*6bc0*/  FFMA R15, R35, R44, R15 ;  /* 0x0000002c230f7223 */ /* 0x000fe2000000000f */
[----:B------:R-:W-:Y:S01]  /*6bd0*/  FMUL R19, R33, R19 ;  /* 0x0000001321137220 */ /* 0x000fe20000400000 */
[C---:B------:R-:W-:Y:S01]  /*6be0*/  FFMA R12, R35.reuse, R45, R12 ;  /* 0x0000002d230c7223 */ /* 0x040fe2000000000c */
        /* <DEDUP_REMOVED lines=23> */
[----:B------:R-:W-:Y:S02]  /*6d60*/  UIADD3 UR5, UPT, UPT, UR41, 0x20, URZ ;  /* 0x0000002029057890 */ /* 0x000fe4000fffe0ff */
[----:B------:R-:W-:Y:S02]  /*6d70*/  UIADD3 UR4, UPT, UPT, UR10, 0x200, URZ ;  /* 0x000002000a047890 */ /* 0x000fe4000fffe0ff */
[----:B------:R-:W-:Y:S01]  /*6d80*/  UIADD3.X UR9, UPT, UPT, URZ, UR55, URZ, UP0, !UPT ;  /* 0x00000037ff097290 */ /* 0x000fe200087fe4ff */
[----:B------:R-:W-:Y:S01]  /*6d90*/  UMOV UR6, UR42 ;  /* 0x0000002a00067c82 */ /* 0x000fe20008000000 */
[----:B------:R-:W-:Y:S07]  /*6da0*/  UMOV UR7, UR36 ;  /* 0x0000002400077c82 */ /* 0x000fee0008000000 */
[----:B------:R2:W-:Y:S02]  /*6db0*/  UTMASTG.3D [UR4], [UR8] ;  /* 0x00000004080073b5 */ /* 0x0005e40008010000 */
[----:B--2---:R0:W-:Y:S02]  /*6dc0*/  UTMACMDFLUSH ;  /* 0x00000000000079b7 */ /* 0x0041e40000000000 */
.L_x_108:
[----:B------:R-:W-:Y:S05]  /*6dd0*/  BSYNC.RECONVERGENT B0 ;  /* 0x0000000000007941 */ /* 0x000fea0003800200 */
.L_x_107:
[----:B------:R-:W-:Y:S01]  /*6de0*/  UIADD3 UR43, UPT, UPT, UR43, 0x1, URZ ;  /* 0x000000012b2b7890 */ /* 0x000fe2000fffe0ff */
[----:B------:R-:W-:Y:S03]  /*6df0*/  BSSY.RECONVERGENT B0, `(.L_x_109) ;  /* 0x0000008000007945 */ /* 0x000fe60003800200 */
[----:B------:R-:W-:Y:S04]  /*6e00*/  UISETP.NE.AND UP0, UPT, UR43, 0x3, UPT ;  /* 0x000000032b00788c */ /* 0x000fe8000bf05270 */
[----:B------:R-:W-:Y:S02]  /*6e10*/  UISETP.EQ.XOR UP1, UPT, UR40, 0x3, !UP0 ;  /* 0x000000032800788c */ /* 0x000fe4000c722a70 */
[----:B------:R-:W-:Y:S02]  /*6e20*/  USEL UR56, UR43, URZ, UP0 ;  /* 0x000000ff2b387287 */ /* 0x000fe40008000000 */
[----:B------:R-:W-:Y:S04]  /*6e30*/  USEL UR4, URZ, 0x1, !UP1 ;  /* 0x00000001ff047887 */ /* 0x000fe8000c800000 */
[----:B------:R-:W-:Y:S01]  /*6e40*/  ULOP3.LUT UR51, UR51, UR4, URZ, 0x3c, !UPT ;  /* 0x0000000433337292 */ /* 0x000fe2000f8e3cff */
[----:B------:R-:W-:Y:S11]  /*6e50*/  @P0 BRA `(.L_x_110) ;  /* 0x0000000000040947 */ /* 0x000ff60003800000 */
[----:B------:R-:W-:Y:S04]  /*6e60*/  DEPBAR.LE SB0, 0x1 ;  /* 0x000080400000791a */ /* 0x000fe80000000000 */
.L_x_110:
[----:B------:R-:W-:Y:S05]  /*6e70*/  BSYNC.RECONVERGENT B0 ;  /* 0x0000000000007941 */ /* 0x000fea0003800200 */
.L_x_109:
[----:B------:R-:W-:Y:S01]  /*6e80*/  BAR.SYNC.DEFER_BLOCKING 0x1, 0x80 ;  /* 0x0042000000007b1d */ /* 0x000fe20000010000 */
[----:B------:R-:W-:Y:S01]  /*6e90*/  UISETP.NE.AND UP0, UPT, UR50, -0x2, UPT ;  /* 0xfffffffe3200788c */ /* 0x000fe2000bf05270 */
[----:B------:R-:W-:Y:S08]  /*6ea0*/  IADD3 R31, PT, PT, R31, 0x1, RZ ;  /* 0x000000011f1f7810 */ /* 0x000ff00007ffe0ff */
[----:B------:R-:W-:Y:S05]  /*6eb0*/  BRA.U !UP0, `(.L_x_111) ;  /* 0x0000000108287547 */ /* 0x000fea000b800000 */
[----:B------:R-:W-:Y:S01]  /*6ec0*/  ISETP.NE.AND P0, PT, R74, RZ, PT ;  /* 0x000000ff4a00720c */ /* 0x000fe20003f05270 */
[----:B------:R-:W-:Y:S01]  /*6ed0*/  IMAD.U32 R2, RZ, RZ, UR49 ;  /* 0x00000031ff027e24 */ /* 0x000fe2000f8e00ff */
[----:B------:R-:W-:Y:S01]  /*6ee0*/  UIADD3 UR49, UPT, UPT, UR49, 0x1, URZ ;  /* 0x0000000131317890 */ /* 0x000fe2000fffe0ff */
[----:B------:R-:W-:Y:S03]  /*6ef0*/  IMAD.U32 R0, RZ, RZ, UR37 ;  /* 0x00000025ff007e24 */ /* 0x000fe6000f8e00ff */
[----:B------:R-:W-:Y:S04]  /*6f00*/  UISETP.NE.AND UP0, UPT, UR49, 0x3, UPT ;  /* 0x000000033100788c */ /* 0x000fe8000bf05270 */
[----:B------:R-:W-:Y:S03]  /*6f10*/  USEL UR49, UR49, URZ, UP0 ;  /* 0x000000ff31317287 */ /* 0x000fe60008000000 */
[----:B------:R-:W-:Y:S05]  /*6f20*/  @P0 LEA R2, R2, UR48, 0x3 ;  /* 0x0000003002020c11 */ /* 0x000fea000f8e18ff */
[----:B------:R-:W-:Y:S05]  /*6f30*/  @P0 VIADD R2, R2, 0x78 ;  /* 0x0000007802020836 */ /* 0x000fea0000000000 */
[----:B------:R-:W-:Y:S04]  /*6f40*/  @P0 PRMT R0, R0, 0x654, R2 ;  /* 0x0000065400000816 */ /* 0x000fe80000000002 */
[----:B------:R2:W-:Y:S03]  /*6f50*/  @P0 SYNCS.ARRIVE.TRANS64.RED.A1T0 RZ, [R0+URZ], RZ ;  /* 0x000000ff00ff09a7 */ /* 0x0005e600081004ff */
.L_x_111:
[----:B------:R-:W-:Y:S01]  /*6f60*/  ISETP.NE.AND P2, PT, R71, RZ, PT ;  /* 0x000000ff4700720c */ /* 0x000fe20003f45270 */
[----:B------:R-:W-:Y:S01]  /*6f70*/  UIADD3 UR50, UPT, UPT, UR50, 0x2, URZ ;  /* 0x0000000232327890 */ /* 0x000fe2000fffe0ff */
[----:B------:R-:W-:Y:S01]  /*6f80*/  ISETP.NE.AND P0, PT, R73, 0x2, PT ;  /* 0x000000024900780c */ /* 0x000fe20003f05270 */
[----:B------:R-:W-:Y:S01]  /*6f90*/  IMAD.IADD R20, R29, 0x1, R58 ;  /* 0x000000011d147824 */ /* 0x000fe200078e023a */
[----:B------:R-:W-:Y:S01]  /*6fa0*/  ISETP.NE.AND P1, PT, R31, 0x4, PT ;  /* 0x000000041f00780c */ /* 0x000fe20003f25270 */
[----:B------:R-:W-:Y:S01]  /*6fb0*/  IMAD.IADD R21, R30, 0x1, R59 ;  /* 0x000000011e157824 */ /* 0x000fe200078e023b */
[----:B------:R-:W-:Y:S02]  /*6fc0*/  SEL R2, RZ, 0x1, P0 ;  /* 0x00000001ff027807 */ /* 0x000fe40000000000 */
[----:B--2---:R-:W-:Y:S02]  /*6fd0*/  SEL R0, RZ, 0x1, P1 ;  /* 0x00000001ff007807 */ /* 0x004fe40000800000 */
[----:B------:R-:W-:Y:S02]  /*6fe0*/  LOP3.LUT R67, R67, R2, RZ, 0x3c, !PT ;  /* 0x0000000243437212 */ /* 0x000fe400078e3cff */
[----:B------:R-:W-:Y:S02]  /*6ff0*/  LOP3.LUT R68, R68, R0, RZ, 0x3c, !PT ;  /* 0x0000000044447212 */ /* 0x000fe400078e3cff */
[----:B------:R-:W-:Y:S02]  /*7000*/  @P2 R2UR UR36, R66 ;  /* 0x00000000422422ca */ /* 0x000fe400000e0000 */
[----:B------:R-:W-:Y:S02]  /*7010*/  SEL R73, R73, RZ, P0 ;  /* 0x000000ff49497207 */ /* 0x000fe40000000000 */
[----:B------:R-:W-:Y:S01]  /*7020*/  SEL R31, R31, RZ, P1 ;  /* 0x000000ff1f1f7207 */ /* 0x000fe20000800000 */
[----:B------:R-:W-:Y:S10]  /*7030*/  @P2 BRA `(.L_x_112) ;  /* 0xffffffdc00e02947 */ /* 0x000ff4000383ffff */
[----:B------:R-:W-:-:S09]  /*7040*/  UISETP.NE.AND UP0, UPT, UR53, URZ, UPT ;  /* 0x000000ff3500728c */ /* 0x000fd2000bf05270 */
[----:B------:R-:W-:Y:S05]  /*7050*/  BRA.U !UP0, `(.L_x_113) ;  /* 0x0000000108487547 */ /* 0x000fea000b800000 */
[----:B------:R-:W2:Y:S02]  /*7060*/  LDCU.64 UR4, c[0x0][0x890] ;  /* 0x00011200ff0477ac */ /* 0x000ea40008000a00 */
[----:B--2---:R-:W-:-:S04]  /*7070*/  UISETP.NE.U32.AND UP0, UPT, UR4, URZ, UPT ;  /* 0x000000ff0400728c */ /* 0x004fc8000bf05070 */
[----:B------:R-:W-:-:S09]  /*7080*/  UISETP.NE.AND.EX UP0, UPT, UR5, URZ, UPT, UP0 ;  /* 0x000000ff0500728c */ /* 0x000fd2000bf05300 */
[----:B------:R-:W-:Y:S05]  /*7090*/  BRA.U UP0, `(.L_x_114) ;  /* 0x00000001000c7547 */ /* 0x000fea000b800000 */
[----:B------:R-:W-:-:S13]  /*70a0*/  FSETP.NEU.AND P0, PT, R35, RZ, PT ;  /* 0x000000ff2300720b */ /* 0x000fda0003f0d000 */
[----:B------:R-:W-:Y:S05]  /*70b0*/  @!P0 EXIT ;  /* 0x000000000000894d */ /* 0x000fea0003800000 */
[----:B------:R-:W-:Y:S05]  /*70c0*/  BRA `(.L_x_113) ;  /* 0x00000000002c7947 */ /* 0x000fea0003800000 */
.L_x_114:
[----:B------:R-:W-:Y:S01]  /*70d0*/  ISETP.NE.AND P0, PT, R72, RZ, PT ;  /* 0x000000ff4800720c */ /* 0x000fe20003f05270 */
[----:B------:R-:W-:-:S12]  /*70e0*/  BSSY.RECONVERGENT B0, `(.L_x_113) ;  /* 0x0000009000007945 */ /* 0x000fd80003800200 */
[----:B------:R-:W-:Y:S05]  /*70f0*/  @P0 BRA `(.L_x_115) ;  /* 0x0000000000140947 */ /* 0x000fea0003800000 */
[----:B------:R-:W2:Y:S02]  /*7100*/  LDCU.64 UR4, c[0x0][0x888] ;  /* 0x00011100ff0477ac */ /* 0x000ea40008000a00 */
[----:B--2---:R-:W-:-:S04]  /*7110*/  ISETP.NE.U32.AND P0, PT, RZ, UR4, PT ;  /* 0x00000004ff007c0c */ /* 0x004fc8000bf05070 */
[----:B------:R-:W-:-:S13]  /*7120*/  ISETP.NE.AND.EX P0, PT, RZ, UR5, PT, P0 ;  /* 0x00000005ff007c0c */ /* 0x000fda000bf05300 */
[----:B------:R-:W-:Y:S05]  /*7130*/  @!P0 EXIT ;  /* 0x000000000000894d */ /* 0x000fea0003800000 */
[----:B------:R-:W-:Y:S05]  /*7140*/  BRA `(.L_x_116) ;  /* 0x0000000000087947 */ /* 0x000fea0003800000 */
.L_x_115:
[----:B------:R-:W-:-:S13]  /*7150*/  FSETP.NEU.AND P0, PT, R35, RZ, PT ;  /* 0x000000ff2300720b */ /* 0x000fda0003f0d000 */
[----:B------:R-:W-:Y:S05]  /*7160*/  @!P0 EXIT ;  /* 0x000000000000894d */ /* 0x000fea0003800000 */
.L_x_116:
[----:B------:R-:W-:Y:S05]  /*7170*/  BSYNC.RECONVERGENT B0 ;  /* 0x0000000000007941 */ /* 0x000fea0003800200 */
.L_x_113:
[----:B------:R-:W-:Y:S01]  /*7180*/  ULEA UR4, UR49, UR48, 0x3 ;  /* 0x0000003031047291 */ /* 0x000fe2000f8e18ff */
[----:B------:R-:W-:-:S04]  /*7190*/  DEPBAR.LE SB0, 0x0 ;  /* 0x000080000000791a */ /* 0x000fc80000000000 */
[----:B------:R-:W-:-:S04]  /*71a0*/  UIADD3 UR4, UPT, UPT, UR4, 0x78, URZ ;  /* 0x0000007804047890 */ /* 0x000fc8000fffe0ff */
[----:B------:R-:W-:-:S09]  /*71b0*/  UPRMT UR4, UR37, 0x654, UR4 ;  /* 0x0000065425047896 */ /* 0x000fd20008000004 */
[----:B------:R-:W-:Y:S01]  /*71c0*/  SYNCS.ARRIVE.TRANS64.RED.A1T0 RZ, [UR4], RZ ;  /* 0x000000ffffff79a7 */ /* 0x000fe20008100404 */
[----:B------:R-:W-:Y:S05]  /*71d0*/  EXIT ;  /* 0x000000000000794d */ /* 0x000fea0003800000 */
.L_x_19:
[----:B--2---:R2:W1:Y:S02]  /*71e0*/  SYNCS.PHASECHK.TRANS64.TRYWAIT P0, [R2+URZ+0x110], R3 ;  /* 0x00011003020075a7 */ /* 0x00446400080011ff */
[----:B-1----:R-:W-:Y:S05]  /*71f0*/  @!P0 NANOSLEEP.SYNCS 0x989680 ;  /* 0x009896800000895d */ /* 0x002fea0003900000 */
[----:B------:R-:W1:Y:S02]  /*7200*/  @!P0 SYNCS.PHASECHK.TRANS64 P0, [R2+URZ+0x110], R3 ;  /* 0x00011003020085a7 */ /* 0x000e6400080010ff */
[----:B-1----:R-:W-:Y:S05]  /*7210*/  @!P0 BRA `(.L_x_19) ;  /* 0xfffffffc00f08947 */ /* 0x002fea000383ffff */
[----:B------:R-:W-:Y:S05]  /*7220*/  BRA `(.L_x_117) ;  /* 0xffffffa000f47947 */ /* 0x000fea000383ffff */
.L_x_22:
[----:B-1----:R-:W-:-:S07]  /*7230*/  MOV R2, UR33 ;  /* 0x0000002100027c02 */ /* 0x002fce0008000f00 */
.L_x_118:
[----:B-1----:R1:W2:Y:S02]  /*7240*/  SYNCS.PHASECHK.TRANS64.TRYWAIT P0, [R2+URZ+0x30], R4 ;  /* 0x00003004020075a7 */ /* 0x0022a400080011ff */
[----:B--2---:R-:W-:Y:S05]  /*7250*/  @!P0 NANOSLEEP.SYNCS 0x989680 ;  /* 0x009896800000895d */ /* 0x004fea0003900000 */
[----:B------:R-:W2:Y:S02]  /*7260*/  @!P0 SYNCS.PHASECHK.TRANS64 P0, [R2+URZ+0x30], R4 ;  /* 0x00003004020085a7 */ /* 0x000ea400080010ff */
[----:B--2---:R-:W-:Y:S05]  /*7270*/  @!P0 BRA `(.L_x_118) ;  /* 0xfffffffc00f08947 */ /* 0x004fea000383ffff */
[----:B------:R-:W-:Y:S05]  /*7280*/  BRA `(.L_x_21) ;  /* 0xffffffa400447947 */ /* 0x000fea000383ffff */
.L_x_28:
[----:B-1----:R-:W-:-:S07]  /*7290*/  MOV R2, UR33 ;  /* 0x0000002100027c02 */ /* 0x002fce0008000f00 */
.L_x_119:
[----:B-1----:R1:W2:Y:S02]  /*72a0*/  SYNCS.PHASECHK.TRANS64.TRYWAIT P0, [R2+URZ+0x30], R4 ;  /* 0x00003004020075a7 */ /* 0x0022a400080011ff */
[----:B--2---:R-:W-:Y:S05]  /*72b0*/  @!P0 NANOSLEEP.SYNCS 0x989680 ;  /* 0x009896800000895d */ /* 0x004fea0003900000 */
[----:B------:R-:W2:Y:S02]  /*72c0*/  @!P0 SYNCS.PHASECHK.TRANS64 P0, [R2+URZ+0x30], R4 ;  /* 0x00003004020085a7 */ /* 0x000ea400080010ff */
[----:B--2---:R-:W-:Y:S05]  /*72d0*/  @!P0 BRA `(.L_x_119) ;  /* 0xfffffffc00f08947 */ /* 0x004fea000383ffff */
[----:B------:R-:W-:Y:S05]  /*72e0*/  BRA `(.L_x_27) ;  /* 0xffffffa800187947 */ /* 0x000fea000383ffff */
.L_x_32:
[----:B-1----:R1:W2:Y:S02]  /*72f0*/  SYNCS.PHASECHK.TRANS64.TRYWAIT P0, [R2+URZ+0xa0], R3 ;  /* 0x0000a003020075a7 */ /* 0x0022a400080011ff */
[----:B--2---:R-:W-:Y:S05]  /*7300*/  @!P0 NANOSLEEP.SYNCS 0x989680 ;  /* 0x009896800000895d */ /* 0x004fea0003900000 */
[----:B------:R-:W2:Y:S02]  /*7310*/  @!P0 SYNCS.PHASECHK.TRANS64 P0, [R2+URZ+0xa0], R3 ;  /* 0x0000a003020085a7 */ /* 0x000ea400080010ff */
[----:B--2---:R-:W-:Y:S05]  /*7320*/  @!P0 BRA `(.L_x_32) ;  /* 0xfffffffc00f08947 */ /* 0x004fea000383ffff */
[----:B------:R-:W-:Y:S05]  /*7330*/  BRA `(.L_x_120) ;  /* 0xffffffa800cc7947 */ /* 0x000fea000383ffff */
.L_x_36:
[----:B----4-:R-:W-:-:S07]  /*7340*/  MOV R0, UR5 ;  /* 0x0000000500007c02 */ /* 0x010fce0008000f00 */
.L_x_121:
[----:B-1----:R1:W2:Y:S02]  /*7350*/  SYNCS.PHASECHK.TRANS64.TRYWAIT P0, [R0+URZ], R2 ;  /* 0x00000002000075a7 */ /* 0x0022a400080011ff */
[----:B--2---:R-:W-:Y:S05]  /*7360*/  @!P0 NANOSLEEP.SYNCS 0x989680 ;  /* 0x009896800000895d */ /* 0x004fea0003900000 */
[----:B------:R-:W2:Y:S02]  /*7370*/  @!P0 SYNCS.PHASECHK.TRANS64 P0, [R0+URZ], R2 ;  /* 0x00000002000085a7 */ /* 0x000ea400080010ff */
[----:B--2---:R-:W-:Y:S05]  /*7380*/  @!P0 BRA `(.L_x_121) ;  /* 0xfffffffc00f08947 */ /* 0x004fea000383ffff */
[----:B------:R-:W-:Y:S05]  /*7390*/  BRA `(.L_x_122) ;  /* 0xffffffb0003c7947 */ /* 0x000fea000383ffff */
.L_x_37:
[----:B----4-:R-:W-:-:S07]  /*73a0*/  MOV R0, UR5 ;  /* 0x0000000500007c02 */ /* 0x010fce0008000f00 */
.L_x_123:
[----:B-1----:R1:W2:Y:S02]  /*73b0*/  SYNCS.PHASECHK.TRANS64.TRYWAIT P0, [R0+URZ], R3 ;  /* 0x00000003000075a7 */ /* 0x0022a400080011ff */
[----:B--2---:R-:W-:Y:S05]  /*73c0*/  @!P0 NANOSLEEP.SYNCS 0x989680 ;  /* 0x009896800000895d */ /* 0x004fea0003900000 */
[----:B------:R-:W2:Y:S02]  /*73d0*/  @!P0 SYNCS.PHASECHK.TRANS64 P0, [R0+URZ], R3 ;  /* 0x00000003000085a7 */ /* 0x000ea400080010ff */
[----:B--2---:R-:W-:Y:S05]  /*73e0*/  @!P0 BRA `(.L_x_123) ;  /* 0xfffffffc00f08947 */ /* 0x004fea000383ffff */
[----:B------:R-:W-:Y:S05]  /*73f0*/  BRA `(.L_x_124) ;  /* 0xffffffb000487947 */ /* 0x000fea000383ffff */
.L_x_38:
[----:B----4-:R-:W-:-:S07]  /*7400*/  MOV R0, UR5 ;  /* 0x0000000500007c02 */ /* 0x010fce0008000f00 */
.L_x_125:
[----:B-1----:R1:W2:Y:S02]  /*7410*/  SYNCS.PHASECHK.TRANS64.TRYWAIT P0, [R0+URZ], R3 ;  /* 0x00000003000075a7 */ /* 0x0022a400080011ff */
[----:B--2---:R-:W-:Y:S05]  /*7420*/  @!P0 NANOSLEEP.SYNCS 0x989680 ;  /* 0x009896800000895d */ /* 0x004fea0003900000 */
[----:B------:R-:W2:Y:S02]  /*7430*/  @!P0 SYNCS.PHASECHK.TRANS64 P0, [R0+URZ], R3 ;  /* 0x00000003000085a7 */ /* 0x000ea400080010ff */
[----:B--2---:R-:W-:Y:S05]  /*7440*/  @!P0 BRA `(.L_x_125) ;  /* 0xfffffffc00f08947 */ /* 0x004fea000383ffff */
[----:B------:R-:W-:Y:S05]  /*7450*/  BRA `(.L_x_126) ;  /* 0xffffffb000547947 */ /* 0x000fea000383ffff */
.L_x_39:
[----:B----4-:R-:W-:-:S07]  /*7460*/  MOV R0, UR5 ;  /* 0x0000000500007c02 */ /* 0x010fce0008000f00 */
.L_x_127:
[----:B-1----:R1:W2:Y:S02]  /*7470*/  SYNCS.PHASECHK.TRANS64.TRYWAIT P0, [R0+URZ], R3 ;  /* 0x00000003000075a7 */ /* 0x0022a400080011ff */
[----:B--2---:R-:W-:Y:S05]  /*7480*/  @!P0 NANOSLEEP.SYNCS 0x989680 ;  /* 0x009896800000895d */ /* 0x004fea0003900000 */
[----:B------:R-:W2:Y:S02]  /*7490*/  @!P0 SYNCS.PHASECHK.TRANS64 P0, [R0+URZ], R3 ;  /* 0x00000003000085a7 */ /* 0x000ea400080010ff */
[----:B--2---:R-:W-:Y:S05]  /*74a0*/  @!P0 BRA `(.L_x_127) ;  /* 0xfffffffc00f08947 */ /* 0x004fea000383ffff */
[----:B------:R-:W-:Y:S05]  /*74b0*/  BRA `(.L_x_128) ;  /* 0xffffffb000607947 */ /* 0x000fea000383ffff */
.L_x_40:
[----:B----4-:R-:W-:-:S07]  /*74c0*/  MOV R0, UR5 ;  /* 0x0000000500007c02 */ /* 0x010fce0008000f00 */
.L_x_129:
[----:B-1----:R1:W2:Y:S02]  /*74d0*/  SYNCS.PHASECHK.TRANS64.TRYWAIT P0, [R0+URZ], R3 ;  /* 0x00000003000075a7 */ /* 0x0022a400080011ff */
[----:B--2---:R-:W-:Y:S05]  /*74e0*/  @!P0 NANOSLEEP.SYNCS 0x989680 ;  /* 0x009896800000895d */ /* 0x004fea0003900000 */
[----:B------:R-:W2:Y:S02]  /*74f0*/  @!P0 SYNCS.PHASECHK.TRANS64 P0, [R0+URZ], R3 ;  /* 0x00000003000085a7 */ /* 0x000ea400080010ff */
[----:B--2---:R-:W-:Y:S05]  /*7500*/  @!P0 BRA `(.L_x_129) ;  /* 0xfffffffc00f08947 */ /* 0x004fea000383ffff */
[----:B------:R-:W-:Y:S05]  /*7510*/  BRA `(.L_x_130) ;  /* 0xffffffb0006c7947 */ /* 0x000fea000383ffff */
.L_x_43:
[----:B-1----:R1:W2:Y:S02]  /*7520*/  SYNCS.PHASECHK.TRANS64.TRYWAIT P0, [R0+URZ+0x100], R4 ;  /* 0x00010004000075a7 */ /* 0x0022a400080011ff */
[----:B--2---:R-:W-:Y:S05]  /*7530*/  @!P0 NANOSLEEP.SYNCS 0x989680 ;  /* 0x009896800000895d */ /* 0x004fea0003900000 */
[----:B------:R-:W2:Y:S02]  /*7540*/  @!P0 SYNCS.PHASECHK.TRANS64 P0, [R0+URZ+0x100], R4 ;  /* 0x00010004000085a7 */ /* 0x000ea400080010ff */
[----:B--2---:R-:W-:Y:S05]  /*7550*/  @!P0 BRA `(.L_x_43) ;  /* 0xfffffffc00f08947 */ /* 0x004fea000383ffff */
[----:B------:R-:W-:Y:S05]  /*7560*/  BRA `(.L_x_131) ;  /* 0xffffffb000c87947 */ /* 0x000fea000383ffff */
.L_x_44:
[----:B------:R-:W-:-:S07]  /*7570*/  MOV R0, UR5 ;  /* 0x0000000500007c02 */ /* 0x000fce0008000f00 */
.L_x_132:
[----:B-1----:R1:W2:Y:S02]  /*7580*/  SYNCS.PHASECHK.TRANS64.TRYWAIT P0, [R0+URZ+0xb0], R5 ;  /* 0x0000b005000075a7 */ /* 0x0022a400080011ff */
[----:B--2---:R-:W-:Y:S05]  /*7590*/  @!P0 NANOSLEEP.SYNCS 0x989680 ;  /* 0x009896800000895d */ /* 0x004fea0003900000 */
[----:B------:R-:W2:Y:S02]  /*75a0*/  @!P0 SYNCS.PHASECHK.TRANS64 P0, [R0+URZ+0xb0], R5 ;  /* 0x0000b005000085a7 */ /* 0x000ea400080010ff */
[----:B--2---:R-:W-:Y:S05]  /*75b0*/  @!P0 BRA `(.L_x_132) ;  /* 0xfffffffc00f08947 */ /* 0x004fea000383ffff */
[----:B------:R-:W-:Y:S05]  /*75c0*/  BRA `(.L_x_133) ;  /* 0xffffffb000d87947 */ /* 0x000fea000383ffff */
.L_x_45:
[----:B-1----:R1:W2:Y:S02]  /*75d0*/  SYNCS.PHASECHK.TRANS64.TRYWAIT P1, [R0+URZ+0xa0], R4 ;  /* 0x0000a004000075a7 */ /* 0x0022a400080211ff */
[----:B--2---:R-:W-:Y:S05]  /*75e0*/  @!P1 NANOSLEEP.SYNCS 0x989680 ;  /* 0x009896800000995d */ /* 0x004fea0003900000 */
[----:B------:R-:W2:Y:S02]  /*75f0*/  @!P1 SYNCS.PHASECHK.TRANS64 P1, [R0+URZ+0xa0], R4 ;  /* 0x0000a004000095a7 */ /* 0x000ea400080210ff */
[----:B--2---:R-:W-:Y:S05]  /*7600*/  @!P1 BRA `(.L_x_45) ;  /* 0xfffffffc00f09947 */ /* 0x004fea000383ffff */
[----:B------:R-:W-:Y:S05]  /*7610*/  BRA `(.L_x_134) ;  /* 0xffffffb400087947 */ /* 0x000fea000383ffff */
.L_x_48:
[----:B------:R-:W-:-:S07]  /*7620*/  MOV R0, UR5 ;  /* 0x0000000500007c02 */ /* 0x000fce0008000f00 */
.L_x_135:
[----:B-1----:R1:W2:Y:S02]  /*7630*/  SYNCS.PHASECHK.TRANS64.TRYWAIT P0, [R0+URZ+0xb0], R2 ;  /* 0x0000b002000075a7 */ /* 0x0022a400080011ff */
[----:B--2---:R-:W-:Y:S05]  /*7640*/  @!P0 NANOSLEEP.SYNCS 0x989680 ;  /* 0x009896800000895d */ /* 0x004fea0003900000 */
[----:B------:R-:W2:Y:S02]  /*7650*/  @!P0 SYNCS.PHASECHK.TRANS64 P0, [R0+URZ+0xb0], R2 ;  /* 0x0000b002000085a7 */ /* 0x000ea400080010ff */
[----:B--2---:R-:W-:Y:S05]  /*7660*/  @!P0 BRA `(.L_x_135) ;  /* 0xfffffffc00f08947 */ /* 0x004fea000383ffff */
[----:B------:R-:W-:Y:S05]  /*7670*/  BRA `(.L_x_47) ;  /* 0xffffffb4005c7947 */ /* 0x000fea000383ffff */
.L_x_55:
[----:B-1----:R1:W2:Y:S02]  /*7680*/  SYNCS.PHASECHK.TRANS64.TRYWAIT P1, [R0+URZ+0xa0], R2 ;  /* 0x0000a002000075a7 */ /* 0x0022a400080211ff */
[----:B--2---:R-:W-:Y:S05]  /*7690*/  @!P1 NANOSLEEP.SYNCS 0x989680 ;  /* 0x009896800000995d */ /* 0x004fea0003900000 */
[----:B------:R-:W2:Y:S02]  /*76a0*/  @!P1 SYNCS.PHASECHK.TRANS64 P1, [R0+URZ+0xa0], R2 ;  /* 0x0000a002000095a7 */ /* 0x000ea400080210ff */
[----:B--2---:R-:W-:Y:S05]  /*76b0*/  @!P1 BRA `(.L_x_55) ;  /* 0xfffffffc00f09947 */ /* 0x004fea000383ffff */
[----:B------:R-:W-:Y:S05]  /*76c0*/  BRA `(.L_x_136) ;  /* 0xffffffb800ec7947 */ /* 0x000fea000383ffff */
.L_x_56:
[----:B------:R-:W-:-:S07]  /*76d0*/  MOV R2, UR6 ;  /* 0x0000000600027c02 */ /* 0x000fce0008000f00 */
.L_x_137:
[----:B-1----:R1:W2:Y:S02]  /*76e0*/  SYNCS.PHASECHK.TRANS64.TRYWAIT P0, [R2+URZ+0xe0], R0 ;  /* 0x0000e000020075a7 */ /* 0x0022a400080011ff */
[----:B--2---:R-:W-:Y:S05]  /*76f0*/  @!P0 NANOSLEEP.SYNCS 0x989680 ;  /* 0x009896800000895d */ /* 0x004fea0003900000 */
[----:B------:R-:W2:Y:S02]  /*7700*/  @!P0 SYNCS.PHASECHK.TRANS64 P0, [R2+URZ+0xe0], R0 ;  /* 0x0000e000020085a7 */ /* 0x000ea400080010ff */
[----:B--2---:R-:W-:Y:S05]  /*7710*/  @!P0 BRA `(.L_x_137) ;  /* 0xfffffffc00f08947 */ /* 0x004fea000383ffff */
[----:B------:R-:W-:Y:S05]  /*7720*/  BRA `(.L_x_138) ;  /* 0xffffffbc003c7947 */ /* 0x000fea000383ffff */
.L_x_59:
[----:B------:R-:W-:Y:S07]  /*7730*/  MOV R0, UR11 ;  /* 0x0000000b00007c02 */ /* 0x000fee0008000f00 */
.L_x_139:
[----:B-1----:R1:W2:Y:S02]  /*7740*/  SYNCS.PHASECHK.TRANS64.TRYWAIT P0, [R0+URZ], R2 ;  /* 0x00000002000075a7 */ /* 0x0022a400080011ff */
[----:B--2---:R-:W-:Y:S05]  /*7750*/  @!P0 NANOSLEEP.SYNCS 0x989680 ;  /* 0x009896800000895d */ /* 0x004fea0003900000 */
[----:B------:R-:W2:Y:S02]  /*7760*/  @!P0 SYNCS.PHASECHK.TRANS64 P0, [R0+URZ], R2 ;  /* 0x00000002000085a7 */ /* 0x000ea400080010ff */
[----:B--2---:R-:W-:Y:S05]  /*7770*/  @!P0 BRA `(.L_x_139) ;  /* 0xfffffffc00f08947 */ /* 0x004fea000383ffff */
[----:B------:R-:W-:Y:S05]  /*7780*/  BRA `(.L_x_58) ;  /* 0xffffffbc00587947 */ /* 0x000fea000383ffff */
.L_x_62:
[----:B------:R-:W-:-:S07]  /*7790*/  MOV R0, UR6 ;  /* 0x0000000600007c02 */ /* 0x000fce0008000f00 */
.L_x_140:
[----:B--2---:R2:W4:Y:S02]  /*77a0*/  SYNCS.PHASECHK.TRANS64.TRYWAIT P0, [R0+URZ], R2 ;  /* 0x00000002000075a7 */ /* 0x00452400080011ff */
[----:B----4-:R-:W-:Y:S05]  /*77b0*/  @!P0 NANOSLEEP.SYNCS 0x989680 ;  /* 0x009896800000895d */ /* 0x010fea0003900000 */
[----:B------:R-:W4:Y:S02]  /*77c0*/  @!P0 SYNCS.PHASECHK.TRANS64 P0, [R0+URZ], R2 ;  /* 0x00000002000085a7 */ /* 0x000f2400080010ff */
[----:B----4-:R-:W-:Y:S05]  /*77d0*/  @!P0 BRA `(.L_x_140) ;  /* 0xfffffffc00f08947 */ /* 0x010fea000383ffff */
[----:B------:R-:W-:Y:S05]  /*77e0*/  BRA `(.L_x_141) ;  /* 0xffffffc000847947 */ /* 0x000fea000383ffff */
.L_x_63:
[----:B------:R-:W-:-:S07]  /*77f0*/  MOV R0, UR6 ;  /* 0x0000000600007c02 */ /* 0x000fce0008000f00 */
.L_x_142:
[----:B-1----:R1:W2:Y:S02]  /*7800*/  SYNCS.PHASECHK.TRANS64.TRYWAIT P0, [R0+URZ], R3 ;  /* 0x00000003000075a7 */ /* 0x0022a400080011ff */
[----:B--2---:R-:W-:Y:S05]  /*7810*/  @!P0 NANOSLEEP.SYNCS 0x989680 ;  /* 0x009896800000895d */ /* 0x004fea0003900000 */
[----:B------:R-:W2:Y:S02]  /*7820*/  @!P0 SYNCS.PHASECHK.TRANS64 P0, [R0+URZ], R3 ;  /* 0x00000003000085a7 */ /* 0x000ea400080010ff */
[----:B--2---:R-:W-:Y:S05]  /*7830*/  @!P0 BRA `(.L_x_142) ;  /* 0xfffffffc00f08947 */ /* 0x004fea000383ffff */
[----:B------:R-:W-:Y:S05]  /*7840*/  BRA `(.L_x_143) ;  /* 0xffffffc000907947 */ /* 0x000fea000383ffff */
.L_x_64:
[----:B------:R-:W-:-:S07]  /*7850*/  MOV R0, UR6 ;  /* 0x0000000600007c02 */ /* 0x000fce0008000f00 */
.L_x_144:
[----:B-1----:R1:W2:Y:S02]  /*7860*/  SYNCS.PHASECHK.TRANS64.TRYWAIT P0, [R0+URZ], R3 ;  /* 0x00000003000075a7 */ /* 0x0022a400080011ff */
[----:B--2---:R-:W-:Y:S05]  /*7870*/  @!P0 NANOSLEEP.SYNCS 0x989680 ;  /* 0x009896800000895d */ /* 0x004fea0003900000 */
[----:B------:R-:W2:Y:S02]  /*7880*/  @!P0 SYNCS.PHASECHK.TRANS64 P0, [R0+URZ], R3 ;  /* 0x00000003000085a7 */ /* 0x000ea400080010ff */
[----:B--2---:R-:W-:Y:S05]  /*7890*/  @!P0 BRA `(.L_x_144) ;  /* 0xfffffffc00f08947 */ /* 0x004fea000383ffff */
[----:B------:R-:W-:Y:S05]  /*78a0*/  BRA `(.L_x_145) ;  /* 0xffffffc0009c7947 */ /* 0x000fea000383ffff */
.L_x_65:
[----:B-1----:R-:W-:-:S07]  /*78b0*/  MOV R0, UR7 ;  /* 0x0000000700007c02 */ /* 0x002fce0008000f00 */
.L_x_146:
[----:B-1----:R1:W2:Y:S02]  /*78c0*/  SYNCS.PHASECHK.TRANS64.TRYWAIT P0, [R0+URZ], R2 ;  /* 0x00000002000075a7 */ /* 0x0022a400080011ff */
[----:B--2---:R-:W-:Y:S05]  /*78d0*/  @!P0 NANOSLEEP.SYNCS 0x989680 ;  /* 0x009896800000895d */ /* 0x004fea0003900000 */
[----:B------:R-:W2:Y:S02]  /*78e0*/  @!P0 SYNCS.PHASECHK.TRANS64 P0, [R0+URZ], R2 ;  /* 0x00000002000085a7 */ /* 0x000ea400080010ff */
[----:B--2---:R-:W-:Y:S05]  /*78f0*/  @!P0 BRA `(.L_x_146) ;  /* 0xfffffffc00f08947 */ /* 0x004fea000383ffff */
[----:B------:R-:W-:Y:S05]  /*7900*/  BRA `(.L_x_147) ;  /* 0xffffffc000a87947 */ /* 0x000fea000383ffff */
.L_x_70:
[----:B--2---:R2:W3:Y:S02]  /*7910*/  SYNCS.PHASECHK.TRANS64.TRYWAIT P0, [R0+URZ+0xa0], R2 ;  /* 0x0000a002000075a7 */ /* 0x0044e400080011ff */
[----:B---3--:R-:W-:Y:S05]  /*7920*/  @!P0 NANOSLEEP.SYNCS 0x989680 ;  /* 0x009896800000895d */ /* 0x008fea0003900000 */
[----:B------:R-:W3:Y:S02]  /*7930*/  @!P0 SYNCS.PHASECHK.TRANS64 P0, [R0+URZ+0xa0], R2 ;  /* 0x0000a002000085a7 */ /* 0x000ee400080010ff */
[----:B---3--:R-:W-:Y:S05]  /*7940*/  @!P0 BRA `(.L_x_70) ;  /* 0xfffffffc00f08947 */ /* 0x008fea000383ffff */
[----:B------:R-:W-:Y:S05]  /*7950*/  BRA `(.L_x_148) ;  /* 0xffffffc400a07947 */ /* 0x000fea000383ffff */
.L_x_73:
[----:B------:R-:W-:Y:S07]  /*7960*/  MOV R0, UR7 ;  /* 0x0000000700007c02 */ /* 0x000fee0008000f00 */
.L_x_149:
[----:B--2---:R2:W3:Y:S02]  /*7970*/  SYNCS.PHASECHK.TRANS64.TRYWAIT P0, [R0+URZ+0x98], R2 ;  /* 0x00009802000075a7 */ /* 0x0044e400080011ff */
[----:B---3--:R-:W-:Y:S05]  /*7980*/  @!P0 NANOSLEEP.SYNCS 0x989680 ;  /* 0x009896800000895d */ /* 0x008fea0003900000 */
[----:B------:R-:W3:Y:S02]  /*7990*/  @!P0 SYNCS.PHASECHK.TRANS64 P0, [R0+URZ+0x98], R2 ;  /* 0x00009802000085a7 */ /* 0x000ee400080010ff */
[----:B---3--:R-:W-:Y:S05]  /*79a0*/  @!P0 BRA `(.L_x_149) ;  /* 0xfffffffc00f08947 */ /* 0x008fea000383ffff */
[----:B------:R-:W-:Y:S05]  /*79b0*/  BRA `(.L_x_72) ;  /* 0xffffffc800807947 */ /* 0x000fea000383ffff */
.L_x_76:
[----:B------:R-:W-:Y:S07]  /*79c0*/  MOV R0, UR15 ;  /* 0x0000000f00007c02 */ /* 0x000fee0008000f00 */
.L_x_150:
[----:B-1----:R1:W2:Y:S02]  /*79d0*/  SYNCS.PHASECHK.TRANS64.TRYWAIT P0, [R0+URZ+0x78], R9 ;  /* 0x00007809000075a7 */ /* 0x0022a400080011ff */
[----:B--2---:R-:W-:Y:S05]  /*79e0*/  @!P0 NANOSLEEP.SYNCS 0x989680 ;  /* 0x009896800000895d */ /* 0x004fea0003900000 */
[----:B------:R-:W2:Y:S02]  /*79f0*/  @!P0 SYNCS.PHASECHK.TRANS64 P0, [R0+URZ+0x78], R9 ;  /* 0x00007809000085a7 */ /* 0x000ea400080010ff */
[----:B--2---:R-:W-:Y:S05]  /*7a00*/  @!P0 BRA `(.L_x_150) ;  /* 0xfffffffc00f08947 */ /* 0x004fea000383ffff */
[----:B------:R-:W-:Y:S05]  /*7a10*/  BRA `(.L_x_151) ;  /* 0xffffffc800f87947 */ /* 0x000fea000383ffff */
.L_x_77:
[----:B------:R-:W-:Y:S07]  /*7a20*/  MOV R0, UR13 ;  /* 0x0000000d00007c02 */ /* 0x000fee0008000f00 */
.L_x_152:
[----:B-1----:R1:W2:Y:S02]  /*7a30*/  SYNCS.PHASECHK.TRANS64.TRYWAIT P0, [R0+URZ+0x78], R20 ;  /* 0x00007814000075a7 */ /* 0x0022a400080011ff */
[----:B--2---:R-:W-:Y:S05]  /*7a40*/  @!P0 NANOSLEEP.SYNCS 0x989680 ;  /* 0x009896800000895d */ /* 0x004fea0003900000 */
[----:B------:R-:W2:Y:S02]  /*7a50*/  @!P0 SYNCS.PHASECHK.TRANS64 P0, [R0+URZ+0x78], R20 ;  /* 0x00007814000085a7 */ /* 0x000ea400080010ff */
[----:B--2---:R-:W-:Y:S05]  /*7a60*/  @!P0 BRA `(.L_x_152) ;  /* 0xfffffffc00f08947 */ /* 0x004fea000383ffff */
[----:B------:R-:W-:Y:S05]  /*7a70*/  BRA `(.L_x_153) ;  /* 0xffffffcc00987947 */ /* 0x000fea000383ffff */
.L_x_79:
[----:B------:R-:W-:-:S07]  /*7a80*/  MOV R0, UR4 ;  /* 0x0000000400007c02 */ /* 0x000fce0008000f00 */
.L_x_154:
[----:B-1----:R1:W3:Y:S02]  /*7a90*/  SYNCS.PHASECHK.TRANS64.TRYWAIT P0, [R0+URZ], R2 ;  /* 0x00000002000075a7 */ /* 0x0022e400080011ff */
[----:B---3--:R-:W-:Y:S05]  /*7aa0*/  @!P0 NANOSLEEP.SYNCS 0x989680 ;  /* 0x009896800000895d */ /* 0x008fea0003900000 */
[----:B------:R-:W3:Y:S02]  /*7ab0*/  @!P0 SYNCS.PHASECHK.TRANS64 P0, [R0+URZ], R2 ;  /* 0x00000002000085a7 */ /* 0x000ee400080010ff */
[----:B---3--:R-:W-:Y:S05]  /*7ac0*/  @!P0 BRA `(.L_x_154) ;  /* 0xfffffffc00f08947 */ /* 0x008fea000383ffff */
[----:B------:R-:W-:Y:S05]  /*7ad0*/  BRA `(.L_x_155) ;  /* 0xffffffd000247947 */ /* 0x000fea000383ffff */
.L_x_80:
[----:B------:R-:W-:-:S07]  /*7ae0*/  MOV R0, UR4 ;  /* 0x0000000400007c02 */ /* 0x000fce0008000f00 */
.L_x_156:
[----:B-1----:R1:W3:Y:S02]  /*7af0*/  SYNCS.PHASECHK.TRANS64.TRYWAIT P0, [R0+URZ], R2 ;  /* 0x00000002000075a7 */ /* 0x0022e400080011ff */
[----:B---3--:R-:W-:Y:S05]  /*7b00*/  @!P0 NANOSLEEP.SYNCS 0x989680 ;  /* 0x009896800000895d */ /* 0x008fea0003900000 */
[----:B------:R-:W3:Y:S02]  /*7b10*/  @!P0 SYNCS.PHASECHK.TRANS64 P0, [R0+URZ], R2 ;  /* 0x00000002000085a7 */ /* 0x000ee400080010ff */
[----:B---3--:R-:W-:Y:S05]  /*7b20*/  @!P0 BRA `(.L_x_156) ;  /* 0xfffffffc00f08947 */ /* 0x008fea000383ffff */
[----:B------:R-:W-:Y:S05]  /*7b30*/  BRA `(.L_x_157) ;  /* 0xffffffd000307947 */ /* 0x000fea000383ffff */
.L_x_82:
[----:B--2---:R2:W4:Y:S02]  /*7b40*/  SYNCS.PHASECHK.TRANS64.TRYWAIT P0, [R0+URZ+0xa0], R2 ;  /* 0x0000a002000075a7 */ /* 0x00452400080011ff */
[----:B----4-:R-:W-:Y:S05]  /*7b50*/  @!P0 NANOSLEEP.SYNCS 0x989680 ;  /* 0x009896800000895d */ /* 0x010fea0003900000 */
[----:B------:R-:W4:Y:S02]  /*7b60*/  @!P0 SYNCS.PHASECHK.TRANS64 P0, [R0+URZ+0xa0], R2 ;  /* 0x0000a002000085a7 */ /* 0x000f2400080010ff */
[----:B----4-:R-:W-:Y:S05]  /*7b70*/  @!P0 BRA `(.L_x_82) ;  /* 0xfffffffc00f08947 */ /* 0x010fea000383ffff */
[----:B------:R-:W-:Y:S05]  /*7b80*/  BRA `(.L_x_158) ;  /* 0xffffffd400207947 */ /* 0x000fea000383ffff */
.L_x_92:
[----:B-1----:R1:W3:Y:S02]  /*7b90*/  SYNCS.PHASECHK.TRANS64.TRYWAIT P1, [R2+URZ+0x60], R4 ;  /* 0x00006004020075a7 */ /* 0x0022e400080211ff */
[----:B---3--:R-:W-:Y:S05]  /*7ba0*/  @!P1 NANOSLEEP.SYNCS 0x989680 ;  /* 0x009896800000995d */ /* 0x008fea0003900000 */
[----:B------:R-:W3:Y:S02]  /*7bb0*/  @!P1 SYNCS.PHASECHK.TRANS64 P1, [R2+URZ+0x60], R4 ;  /* 0x00006004020095a7 */ /* 0x000ee400080210ff */
[----:B---3--:R-:W-:Y:S05]  /*7bc0*/  @!P1 BRA `(.L_x_92) ;  /* 0xfffffffc00f09947 */ /* 0x008fea000383ffff */
[----:B------:R-:W-:Y:S05]  /*7bd0*/  BRA `(.L_x_91) ;  /* 0xffffffe000207947 */ /* 0x000fea000383ffff */
.L_x_94:
[----:B-1----:R1:W2:Y:S02]  /*7be0*/  SYNCS.PHASECHK.TRANS64.TRYWAIT P0, [R44+URZ+0xc0], R3 ;  /* 0x0000c0032c0075a7 */ /* 0x0022a400080011ff */
[----:B--2---:R-:W-:Y:S05]  /*7bf0*/  @!P0 NANOSLEEP.SYNCS 0x989680 ;  /* 0x009896800000895d */ /* 0x004fea0003900000 */
[----:B------:R-:W2:Y:S02]  /*7c00*/  @!P0 SYNCS.PHASECHK.TRANS64 P0, [R44+URZ+0xc0], R3 ;  /* 0x0000c0032c0085a7 */ /* 0x000ea400080010ff */
[----:B--2---:R-:W-:Y:S05]  /*7c10*/  @!P0 BRA `(.L_x_94) ;  /* 0xfffffffc00f08947 */ /* 0x004fea000383ffff */
[----:B------:R-:W-:Y:S05]  /*7c20*/  BRA `(.L_x_93) ;  /* 0xffffffe000707947 */ /* 0x000fea000383ffff */
.L_x_105:
[----:B-1----:R1:W2:Y:S02]  /*7c30*/  SYNCS.PHASECHK.TRANS64.TRYWAIT P0, [R2+URZ+0x60], R45 ;  /* 0x0000602d020075a7 */ /* 0x0022a400080011ff */
[----:B--2---:R-:W-:Y:S05]  /*7c40*/  @!P0 NANOSLEEP.SYNCS 0x989680 ;  /* 0x009896800000895d */ /* 0x004fea0003900000 */
[----:B------:R-:W2:Y:S02]  /*7c50*/  @!P0 SYNCS.PHASECHK.TRANS64 P0, [R2+URZ+0x60], R45 ;  /* 0x0000602d020085a7 */ /* 0x000ea400080010ff */
[----:B--2---:R-:W-:Y:S05]  /*7c60*/  @!P0 BRA `(.L_x_105) ;  /* 0xfffffffc00f08947 */ /* 0x004fea000383ffff */
[----:B------:R-:W-:Y:S05]  /*7c70*/  BRA `(.L_x_104) ;  /* 0xffffffe800807947 */ /* 0x000fea000383ffff */
        .weak           $__internal_0_$__cuda_sm10x_tcgen05_guardrail_trap_col_being_dealloced_not_returned_by_alloc
        .type           $__internal_0_$__cuda_sm10x_tcgen05_guardrail_trap_col_being_dealloced_not_returned_by_alloc,@function
        .size           $__internal_0_$__cuda_sm10x_tcgen05_guardrail_trap_col_being_dealloced_not_returned_by_alloc,($__internal_1_$__cuda_sm10x_tcgen05_guardrail_trap_phase_invalid_during_alloc - $__internal_0_$__cuda_sm10x_tcgen05_guardrail_trap_col_being_dealloced_not_returned_by_alloc)
$__internal_0_$__cuda_sm10x_tcgen05_guardrail_trap_col_being_dealloced_not_returned_by_alloc:
[----:B------:R-:W-:Y:S05]  /*7c80*/  BPT.TRAP 0x1 ;  /* 0x000000040000795c */ /* 0x000fea0000300000 */
[----:B------:R-:W-:-:S04]  /*7c90*/  HFMA2 R3, -RZ, RZ, 0, 0 ;  /* 0x00000000ff037431 */ /* 0x000fc800000001ff */
[----:B------:R-:W-:Y:S05]  /*7ca0*/  RET.REL.NODEC R2 `(_ZN7cutlass13device_kernelINS_4gemm6kernel13GemmUniversalIN4cute5tupleIJiiiiEEENS1_10collective13CollectiveMmaINS1_35MainloopSm100TmaUmmaWarpSpecializedILi6ELi2ELi4ENS5_IJNS4_1CILi1EEESB_SB_EEEEENS5_IJNSA_ILi64EEESE_NSA_ILi128EEEEEENS_6half_tENS5_IJlSB_lEEESH_SI_NS4_8TiledMMAINS4_8MMA_AtomIJNS4_20SM100_MMA_F16BF16_SSISH_SH_fLi64ELi64ELNS4_4UMMA5MajorE0ELSN_0ELNSM_7ScaleInE0ELSO_0EEEEEENS4_6LayoutISC_NS5_IJNSA_ILi0EEESS_SS_EEEEENS5_IJNS4_10UnderscoreESV_SV_EEEEENS4_13SM90_TMA_LOADENS4_14ComposedLayoutINS4_7SwizzleILi3ELi4ELi3EEENS4_18smem_ptr_flag_bitsILi16EEENSR_INS5_IJNSA_ILi8EEESE_EEENS5_IJSE_SB_EEEEEEEvNS4_8identityESY_S18_vS19_EENS_8epilogue10collective18CollectiveEpilogueINS1B_23Sm100TmaWarpSpecializedILi3ELi2ELi16ELb1ELb0EEEJSG_NS5_IJNSR_ISE_SB_EENSR_INSA_ILi32EEESB_EEEEESH_SI_SH_SI_NS1B_6fusion15FusionCallbacksIS1F_NS1K_17LinearCombinationISH_fSH_fLNS_15FloatRoundStyleE2EEESG_S1J_JEEENS4_5SM1004TMEM4LOAD26SM100_TMEM_LOAD_16dp256b4xESY_NSZ_INS10_ILi2ELi4ELi3EEES13_NSR_INS5_IJS14_S1H_EEENS5_IJS1H_SB_EEEEEEENS4_17SM75_U32x4_LDSM_NENS4_14SM90_TMA_STOREES1Y_NS4_17SM90_U32x4_STSM_NENS4_39AutoVectorizingCopyWithAssumedAlignmentILi128EEEEEEvvEEEEvNT_6ParamsE) ;  /* 0xffffff8002d47950 */ /* 0x000fea0003c3ffff */
        .weak           $__internal_1_$__cuda_sm10x_tcgen05_guardrail_trap_phase_invalid_during_alloc
        .type           $__internal_1_$__cuda_sm10x_tcgen05_guardrail_trap_phase_invalid_during_alloc,@function
        .size           $__internal_1_$__cuda_sm10x_tcgen05_guardrail_trap_phase_invalid_during_alloc,($__internal_2_$__cuda_sm10x_tcgen05_guardrail_trap_unallocated_columns_being_dealloced - $__internal_1_$__cuda_sm10x_tcgen05_guardrail_trap_phase_invalid_during_alloc)
$__internal_1_$__cuda_sm10x_tcgen05_guardrail_trap_phase_invalid_during_alloc:
[----:B------:R-:W-:Y:S05]  /*7cb0*/  BPT.TRAP 0x1 ;  /* 0x000000040000795c */ /* 0x000fea0000300000 */
[----:B------:R-:W-:-:S04]  /*7cc0*/  MOV R3, 0x0 ;  /* 0x0000000000037802 */ /* 0x000fc80000000f00 */
[----:B------:R-:W-:Y:S05]  /*7cd0*/  RET.REL.NODEC R2 `(_ZN7cutlass13device_kernelINS_4gemm6kernel13GemmUniversalIN4cute5tupleIJiiiiEEENS1_10collective13CollectiveMmaINS1_35MainloopSm100TmaUmmaWarpSpecializedILi6ELi2ELi4ENS5_IJNS4_1CILi1EEESB_SB_EEEEENS5_IJNSA_ILi64EEESE_NSA_ILi128EEEEEENS_6half_tENS5_IJlSB_lEEESH_SI_NS4_8TiledMMAINS4_8MMA_AtomIJNS4_20SM100_MMA_F16BF16_SSISH_SH_fLi64ELi64ELNS4_4UMMA5MajorE0ELSN_0ELNSM_7ScaleInE0ELSO_0EEEEEENS4_6LayoutISC_NS5_IJNSA_ILi0EEESS_SS_EEEEENS5_IJNS4_10UnderscoreESV_SV_EEEEENS4_13SM90_TMA_LOADENS4_14ComposedLayoutINS4_7SwizzleILi3ELi4ELi3EEENS4_18smem_ptr_flag_bitsILi16EEENSR_INS5_IJNSA_ILi8EEESE_EEENS5_IJSE_SB_EEEEEEEvNS4_8identityESY_S18_vS19_EENS_8epilogue10collective18CollectiveEpilogueINS1B_23Sm100TmaWarpSpecializedILi3ELi2ELi16ELb1ELb0EEEJSG_NS5_IJNSR_ISE_SB_EENSR_INSA_ILi32EEESB_EEEEESH_SI_SH_SI_NS1B_6fusion15FusionCallbacksIS1F_NS1K_17LinearCombinationISH_fSH_fLNS_15FloatRoundStyleE2EEESG_S1J_JEEENS4_5SM1004TMEM4LOAD26SM100_TMEM_LOAD_16dp256b4xESY_NSZ_INS10_ILi2ELi4ELi3EEES13_NSR_INS5_IJS14_S1H_EEENS5_IJS1H_SB_EEEEEEENS4_17SM75_U32x4_LDSM_NENS4_14SM90_TMA_STOREES1Y_NS4_17SM90_U32x4_STSM_NENS4_39AutoVectorizingCopyWithAssumedAlignmentILi128EEEEEEvvEEEEvNT_6ParamsE) ;  /* 0xffffff8002c87950 */ /* 0x000fea0003c3ffff */
        .weak           $__internal_2_$__cuda_sm10x_tcgen05_guardrail_trap_unallocated_columns_being_dealloced
        .type           $__internal_2_$__cuda_sm10x_tcgen05_guardrail_trap_unallocated_columns_being_dealloced,@function
        .size           $__internal_2_$__cuda_sm10x_tcgen05_guardrail_trap_unallocated_columns_being_dealloced,(.L_x_160 - $__internal_2_$__cuda_sm10x_tcgen05_guardrail_trap_unallocated_columns_being_dealloced)
$__internal_2_$__cuda_sm10x_tcgen05_guardrail_trap_unallocated_columns_being_dealloced:
[----:B------:R-:W-:Y:S05]  /*7ce0*/  BPT.TRAP 0x1 ;  /* 0x000000040000795c */ /* 0x000fea0000300000 */
[----:B------:R-:W-:-:S04]  /*7cf0*/  HFMA2 R3, -RZ, RZ, 0, 0 ;  /* 0x00000000ff037431 */ /* 0x000fc800000001ff */
[----:B------:R-:W-:Y:S05]  /*7d00*/  RET.REL.NODEC R2 `(_ZN7cutlass13device_kernelINS_4gemm6kernel13GemmUniversalIN4cute5tupleIJiiiiEEENS1_10collective13CollectiveMmaINS1_35MainloopSm100TmaUmmaWarpSpecializedILi6ELi2ELi4ENS5_IJNS4_1CILi1EEESB_SB_EEEEENS5_IJNSA_ILi64EEESE_NSA_ILi128EEEEEENS_6half_tENS5_IJlSB_lEEESH_SI_NS4_8TiledMMAINS4_8MMA_AtomIJNS4_20SM100_MMA_F16BF16_SSISH_SH_fLi64ELi64ELNS4_4UMMA5MajorE0ELSN_0ELNSM_7ScaleInE0ELSO_0EEEEEENS4_6LayoutISC_NS5_IJNSA_ILi0EEESS_SS_EEEEENS5_IJNS4_10UnderscoreESV_SV_EEEEENS4_13SM90_TMA_LOADENS4_14ComposedLayoutINS4_7SwizzleILi3ELi4ELi3EEENS4_18smem_ptr_flag_bitsILi16EEENSR_INS5_IJNSA_ILi8EEESE_EEENS5_IJSE_SB_EEEEEEEvNS4_8identityESY_S18_vS19_EENS_8epilogue10collective18CollectiveEpilogueINS1B_23Sm100TmaWarpSpecializedILi3ELi2ELi16ELb1ELb0EEEJSG_NS5_IJNSR_ISE_SB_EENSR_INSA_ILi32EEESB_EEEEESH_SI_SH_SI_NS1B_6fusion15FusionCallbacksIS1F_NS1K_17LinearCombinationISH_fSH_fLNS_15FloatRoundStyleE2EEESG_S1J_JEEENS4_5SM1004TMEM4LOAD26SM100_TMEM_LOAD_16dp256b4xESY_NSZ_INS10_ILi2ELi4ELi3EEES13_NSR_INS5_IJS14_S1H_EEENS5_IJS1H_SB_EEEEEEENS4_17SM75_U32x4_LDSM_NENS4_14SM90_TMA_STOREES1Y_NS4_17SM90_U32x4_STSM_NENS4_39AutoVectorizingCopyWithAssumedAlignmentILi128EEEEEEvvEEEEvNT_6ParamsE) ;  /* 0xffffff8002bc7950 */ /* 0x000fea0003c3ffff */
.L_x_159:
[----:B------:R-:W-:-:S00]  /*7d10*/  BRA `(.L_x_159) ;  /* 0xfffffffc00fc7947 */ /* 0x000fc0000383ffff */
[----:B------:R-:W-:-:S00]  /*7d20*/  NOP ;  /* 0x0000000000007918 */ /* 0x000fc00000000000 */
        /* <DEDUP_REMOVED lines=13> */
.L_x_160:


//--------------------- .nv.global.init           --------------------------
	.section	.nv.global.init,"aw",@progbits
.nv.global.init:
	.type		$str$27,@object
	.size		$str$27,($str$28 - $str$27)
$str$27:
        /*0000*/ 	.byte	0x28, 0x61, 0x64, 0x64, 0x72, 0x65, 0x73, 0x73, 0x20, 0x26, 0x20, 0x6d, 0x61, 0x73, 0x6b, 0x29
        /*0010*/ 	.byte	0x20, 0x3d, 0x3d, 0x20, 0x30, 0x00
	.type		$str$28,@object
	.size		$str$28,($str$26 - $str$28)
$str$28:
        /*0016*/ 	.byte	0x2f, 0x74, 0x6d, 0x70, 0x2f, 0x63, 0x75, 0x74, 0x6c, 0x61, 0x73, 0x73, 0x5f, 0x73, 0x77, 0x65
        /*0026*/ 	.byte	0x65, 0x70, 0x5f, 0x73, 0x72, 0x63, 0x2f, 0x69, 0x6e, 0x63, 0x6c, 0x75, 0x64, 0x65, 0x2f, 0x63
        /*0036*/ 	.byte	0x75, 0x74, 0x65, 0x2f, 0x70, 0x6f, 0x69, 0x6e, 0x74, 0x65, 0x72, 0x5f, 0x66, 0x6c, 0x61, 0x67
        /*0046*/ 	.byte	0x67, 0x65, 0x64, 0x2e, 0x68, 0x70, 0x70, 0x00
	.type		$str$26,@object
	.size		$str$26,($str$25 - $str$26)
$str$26:
        /*004e*/ 	.byte	0x2f, 0x74, 0x6d, 0x70, 0x2f, 0x63, 0x75, 0x74, 0x6c, 0x61, 0x73, 0x73, 0x5f, 0x73, 0x77, 0x65
        /*005e*/ 	.byte	0x65, 0x70, 0x5f, 0x73, 0x72, 0x63, 0x2f, 0x69, 0x6e, 0x63, 0x6c, 0x75, 0x64, 0x65, 0x2f, 0x63
        /*006e*/ 	.byte	0x75, 0x74, 0x65, 0x2f, 0x61, 0x74, 0x6f, 0x6d, 0x2f, 0x63, 0x6f, 0x70, 0x79, 0x5f, 0x74, 0x72
        /*007e*/ 	.byte	0x61, 0x69, 0x74, 0x73, 0x5f, 0x73, 0x6d, 0x31, 0x30, 0x30, 0x2e, 0x68, 0x70, 0x70, 0x00
	.type		$str$25,@object
	.size		$str$25,(__unnamed_1 - $str$25)
$str$25:
        /*008d*/ 	.byte	0x28, 0x28, 0x75, 0x69, 0x6e, 0x74, 0x33, 0x32, 0x5f, 0x74, 0x28, 0x74, 0x68, 0x72, 0x65, 0x61
        /*009d*/ 	.byte	0x64, 0x49, 0x64, 0x78, 0x2e, 0x78, 0x29, 0x20, 0x2f, 0x20, 0x33, 0x32, 0x29, 0x20, 0x25, 0x20
        /*00ad*/ 	.byte	0x34, 0x29, 0x20, 0x3d, 0x3d, 0x20, 0x28, 0x28, 0x28, 0x74, 0x6d, 0x65, 0x6d, 0x5f, 0x61, 0x64
        /*00bd*/ 	.byte	0x64, 0x72, 0x20, 0x3e, 0x3e, 0x20, 0x31, 0x36, 0x29, 0x20, 0x2f, 0x20, 0x33, 0x32, 0x29, 0x20
        /*00cd*/ 	.byte	0x25, 0x20, 0x34, 0x29, 0x00
	.type		__unnamed_1,@object
	.size		__unnamed_1,(__unnamed_2 - __unnamed_1)
__unnamed_1:
        /*00d2*/ 	.byte	0x61, 0x75, 0x74, 0x6f, 0x20, 0x63, 0x75, 0x74, 0x65, 0x3a, 0x3a, 0x61, 0x73, 0x5f, 0x70, 0x6f
        /* <DEDUP_REMOVED lines=24> */
        /*0262*/ 	.byte	0x3e, 0x3e, 0x3e, 0x5d, 0x00
	.type		__unnamed_2,@object
	.size		__unnamed_2,(.L_2 - __unnamed_2)
__unnamed_2:
        /* <DEDUP_REMOVED lines=46> */
.L_2:


//--------------------- .nv.shared._ZN7cutlass13device_kernelINS_4gemm6kernel13GemmUniversalIN4cute5tupleIJiiiiEEENS1_10collective13CollectiveMmaINS1_35MainloopSm100TmaUmmaWarpSpecializedILi6ELi2ELi4ENS5_IJNS4_1CILi1EEESB_SB_EEEEENS5_IJNSA_ILi64EEESE_NSA_ILi128EEEEEENS_6half_tENS5_IJlSB_lEEESH_SI_NS4_8TiledMMAINS4_8MMA_AtomIJNS4_20SM100_MMA_F16BF16_SSISH_SH_fLi64ELi64ELNS4_4UMMA5MajorE0ELSN_0ELNSM_7ScaleInE0ELSO_0EEEEEENS4_6LayoutISC_NS5_IJNSA_ILi0EEESS_SS_EEEEENS5_IJNS4_10UnderscoreESV_SV_EEEEENS4_13SM90_TMA_LOADENS4_14ComposedLayoutINS4_7SwizzleILi3ELi4ELi3EEENS4_18smem_ptr_flag_bitsILi16EEENSR_INS5_IJNSA_ILi8EEESE_EEENS5_IJSE_SB_EEEEEEEvNS4_8identityESY_S18_vS19_EENS_8epilogue10collective18CollectiveEpilogueINS1B_23Sm100TmaWarpSpecializedILi3ELi2ELi16ELb1ELb0EEEJSG_NS5_IJNSR_ISE_SB_EENSR_INSA_ILi32EEESB_EEEEESH_SI_SH_SI_NS1B_6fusion15FusionCallbacksIS1F_NS1K_17LinearCombinationISH_fSH_fLNS_15FloatRoundStyleE2EEESG_S1J_JEEENS4_5SM1004TMEM4LOAD26SM100_TMEM_LOAD_16dp256b4xESY_NSZ_INS10_ILi2ELi4ELi3EEES13_NSR_INS5_IJS14_S1H_EEENS5_IJS1H_SB_EEEEEEENS4_17SM75_U32x4_LDSM_NENS4_14SM90_TMA_STOREES1Y_NS4_17SM90_U32x4_STSM_NENS4_39AutoVectorizingCopyWithAssumedAlignmentILi128EEEEEEvvEEEEvNT_6ParamsE --------------------------
	.section	.nv.shared._ZN7cutlass13device_kernelINS_4gemm6kernel13GemmUniversalIN4cute5tupleIJiiiiEEENS1_10collective13CollectiveMmaINS1_35MainloopSm100TmaUmmaWarpSpecializedILi6ELi2ELi4ENS5_IJNS4_1CILi1EEESB_SB_EEEEENS5_IJNSA_ILi64EEESE_NSA_ILi128EEEEEENS_6half_tENS5_IJlSB_lEEESH_SI_NS4_8TiledMMAINS4_8MMA_AtomIJNS4_20SM100_MMA_F16BF16_SSISH_SH_fLi64ELi64ELNS4_4UMMA5MajorE0ELSN_0ELNSM_7ScaleInE0ELSO_0EEEEEENS4_6LayoutISC_NS5_IJNSA_ILi0EEESS_SS_EEEEENS5_IJNS4_10UnderscoreESV_SV_EEEEENS4_13SM90_TMA_LOADENS4_14ComposedLayoutINS4_7SwizzleILi3ELi4ELi3EEENS4_18smem_ptr_flag_bitsILi16EEENSR_INS5_IJNSA_ILi8EEESE_EEENS5_IJSE_SB_EEEEEEEvNS4_8identityESY_S18_vS19_EENS_8epilogue10collective18CollectiveEpilogueINS1B_23Sm100TmaWarpSpecializedILi3ELi2ELi16ELb1ELb0EEEJSG_NS5_IJNSR_ISE_SB_EENSR_INSA_ILi32EEESB_EEEEESH_SI_SH_SI_NS1B_6fusion15FusionCallbacksIS1F_NS1K_17LinearCombinationISH_fSH_fLNS_15FloatRoundStyleE2EEESG_S1J_JEEENS4_5SM1004TMEM4LOAD26SM100_TMEM_LOAD_16dp256b4xESY_NSZ_INS10_ILi2ELi4ELi3EEES13_NSR_INS5_IJS14_S1H_EEENS5_IJS1H_SB_EEEEEEENS4_17SM75_U32x4_LDSM_NENS4_14SM90_TMA_STOREES1Y_NS4_17SM90_U32x4_STSM_NENS4_39AutoVectorizingCopyWithAssumedAlignmentILi128EEEEEEvvEEEEvNT_6ParamsE,"aw",@nobits
	.sectionflags	@""
	.align	16
	.zero		1024


//--------------------- .nv.shared.reserved.0     --------------------------
	.section	.nv.shared.reserved.0,"aw",@nobits
	.weak		__nv_reservedSMEM_offset_0_alias
	.size		__nv_reservedSMEM_offset_0_alias, 0, 64
	.other		__nv_reservedSMEM_offset_0_alias,@"STO_CUDA_RESERVED_SHARED STV_DEFAULT"
__nv_reservedSMEM_offset_0_alias:
	.zero		0
.nv.shared.reserved.0:
	.zero		64
	.weak		__nv_reservedSMEM_tcgen05_partition
	.type		__nv_reservedSMEM_tcgen05_partition,@object
	.size		__nv_reservedSMEM_tcgen05_partition,(.L_0 - __nv_reservedSMEM_tcgen05_partition)
__nv_reservedSMEM_tcgen05_partition:
	.zero		32
.L_0:


//--------------------- .nv.global                --------------------------
	.section	.nv.global,"aw",@nobits
.nv.global:
	.type		_ZN40_INTERNAL_22c9f3b1_4_k_cu_009adabb_275934cute1_E,@object
	.size		_ZN40_INTERNAL_22c9f3b1_4_k_cu_009adabb_275934cute1_E,(_ZN40_INTERNAL_22c9f3b1_4_k_cu_009adabb_275934cuda3std3__45__cpo6cbeginE - _ZN40_INTERNAL_22c9f3b1_4_k_cu_009adabb_275934cute1_E)
_ZN40_INTERNAL_22c9f3b1_4_k_cu_009adabb_275934cute1_E:
	.zero		1
	.type		_ZN40_INTERNAL_22c9f3b1_4_k_cu_009adabb_275934cuda3std3__45__cpo6cbeginE,@object
	.size		_ZN40_INTERNAL_22c9f3b1_4_k_cu_009adabb_275934cuda3std3__45__cpo6cbeginE,(_ZN40_INTERNAL_22c9f3b1_4_k_cu_009adabb_275934cuda3std3__48in_placeE - _ZN40_INTERNAL_22c9f3b1_4_k_cu_009adabb_275934cuda3std3__45__cpo6cbeginE)
_ZN40_INTERNAL_22c9f3b1_4_k_cu_009adabb_275934cuda3std3__45__cpo6cbeginE:
	.zero		1
	.type		_ZN40_INTERNAL_22c9f3b1_4_k_cu_009adabb_275934cuda3std3__48in_placeE,@object
	.size		_ZN40_INTERNAL_22c9f3b1_4_k_cu_009adabb_275934cuda3std3__48in_placeE,(_ZN40_INTERNAL_22c9f3b1_4_k_cu_009adabb_275934cuda3std6ranges3__45__cpo9iter_moveE - _ZN40_INTERNAL_22c9f3b1_4_k_cu_009adabb_275934cuda3std3__48in_placeE)
_ZN40_INTERNAL_22c9f3b1_4_k_cu_009adabb_275934cuda3std3__48in_placeE:
	.zero		1
	.type		_ZN40_INTERNAL_22c9f3b1_4_k_cu_009adabb_275934cuda3std6ranges3__45__cpo9iter_moveE,@object
	.size		_ZN40_INTERNAL_22c9f3b1_4_k_cu_009adabb_275934cuda3std6ranges3__45__cpo9iter_moveE,(_ZN40_INTERNAL_22c9f3b1_4_k_cu_009adabb_275934cuda3std3__45__cpo5beginE - _ZN40_INTERNAL_22c9f3b1_4_k_cu_009adabb_275934cuda3std6ranges3__45__cpo9iter_moveE)
_ZN40_INTERNAL_22c9f3b1_4_k_cu_009adabb_275934cuda3std6ranges3__45__cpo9iter_moveE:
	.zero		1
	.type		_ZN40_INTERNAL_22c9f3b1_4_k_cu_009adabb_275934cuda3std3__45__cpo5beginE,@object
	.size		_ZN40_INTERNAL_22c9f3b1_4_k_cu_009adabb_275934cuda3std3__45__cpo5beginE,(_ZN40_INTERNAL_22c9f3b1_4_k_cu_009adabb_275934cuda3std3__442_GLOBAL__N__22c9f3b1_4_k_cu_009adabb_275936ignoreE - _ZN40_INTERNAL_22c9f3b1_4_k_cu_009adabb_275934cuda3std3__45__cpo5beginE)
_ZN40_INTERNAL_22c9f3b1_4_k_cu_009adabb_275934cuda3std3__45__cpo5beginE:
	.zero		1
	.type		_ZN40_INTERNAL_22c9f3b1_4_k_cu_009adabb_275934cuda3std3__442_GLOBAL__N__22c9f3b1_4_k_cu_009adabb_275936ignoreE,@object
	.size		_ZN40_INTERNAL_22c9f3b1_4_k_cu_009adabb_275934cuda3std3__442_GLOBAL__N__22c9f3b1_4_k_cu_009adabb_275936ignoreE,(_ZN40_INTERNAL_22c9f3b1_4_k_cu_009adabb_275934cute7productE - _ZN40_INTERNAL_22c9f3b1_4_k_cu_009adabb_275934cuda3std3__442_GLOBAL__N__22c9f3b1_4_k_cu_009adabb_275936ignoreE)
_ZN40_INTERNAL_22c9f3b1_4_k_cu_009adabb_275934cuda3std3__442_GLOBAL__N__22c9f3b1_4_k_cu_009adabb_275936ignoreE:
	.zero		1
	.type		_ZN40_INTERNAL_22c9f3b1_4_k_cu_009adabb_275934cute7productE,@object
	.size		_ZN40_INTERNAL_22c9f3b1_4_k_cu_009adabb_275934cute7productE,(_ZN40_INTERNAL_22c9f3b1_4_k_cu_009adabb_275934cuda3std3__45__cpo3endE - _ZN40_INTERNAL_22c9f3b1_4_k_cu_009adabb_275934cute7productE)
_ZN40_INTERNAL_22c9f3b1_4_k_cu_009adabb_275934cute7productE:
	.zero		1
	.type		_ZN40_INTERNAL_22c9f3b1_4_k_cu_009adabb_275934cuda3std3__45__cpo3endE,@object
	.size		_ZN40_INTERNAL_22c9f3b1_4_k_cu_009adabb_275934cuda3std3__45__cpo3endE,(_ZN40_INTERNAL_22c9f3b1_4_k_cu_009adabb_275934cuda3std3__419piecewise_constructE - _ZN40_INTERNAL_22c9f3b1_4_k_cu_009adabb_275934cuda3std3__45__cpo3endE)
_ZN40_INTERNAL_22c9f3b1_4_k_cu_009adabb_275934cuda3std3__45__cpo3endE:
	.zero		1
	.type		_ZN40_INTERNAL_22c9f3b1_4_k_cu_009adabb_275934cuda3std3__419piecewise_constructE,@object
	.size		_ZN40_INTERNAL_22c9f3b1_4_k_cu_009adabb_275934cuda3std3__419piecewise_constructE,(_ZN40_INTERNAL_22c9f3b1_4_k_cu_009adabb_275934cuda3std3__45__cpo4cendE - _ZN40_INTERNAL_22c9f3b1_4_k_cu_009adabb_275934cuda3std3__419piecewise_constructE)
_ZN40_INTERNAL_22c9f3b1_4_k_cu_009adabb_275934cuda3std3__419piecewise_constructE:
	.zero		1
	.type		_ZN40_INTERNAL_22c9f3b1_4_k_cu_009adabb_275934cuda3std3__45__cpo4cendE,@object
	.size		_ZN40_INTERNAL_22c9f3b1_4_k_cu_009adabb_275934cuda3std3__45__cpo4cendE,(_ZN40_INTERNAL_22c9f3b1_4_k_cu_009adabb_275934cuda3std6ranges3__45__cpo4swapE - _ZN40_INTERNAL_22c9f3b1_4_k_cu_009adabb_275934cuda3std3__45__cpo4cendE)
_ZN40_INTERNAL_22c9f3b1_4_k_cu_009adabb_275934cuda3std3__45__cpo4cendE:
	.zero		1
	.type		_ZN40_INTERNAL_22c9f3b1_4_k_cu_009adabb_275934cuda3std6ranges3__45__cpo4swapE,@object
	.size		_ZN40_INTERNAL_22c9f3b1_4_k_cu_009adabb_275934cuda3std6ranges3__45__cpo4swapE,(.L_10 - _ZN40_INTERNAL_22c9f3b1_4_k_cu_009adabb_275934cuda3std6ranges3__45__cpo4swapE)
_ZN40_INTERNAL_22c9f3b1_4_k_cu_009adabb_275934cuda3std6ranges3__45__cpo4swapE:
	.zero		1
.L_10:


//--------------------- .nv.constant0._ZN7cutlass13device_kernelINS_4gemm6kernel13GemmUniversalIN4cute5tupleIJiiiiEEENS1_10collective13CollectiveMmaINS1_35MainloopSm100TmaUmmaWarpSpecializedILi6ELi2ELi4ENS5_IJNS4_1CILi1EEESB_SB_EEEEENS5_IJNSA_ILi64EEESE_NSA_ILi128EEEEEENS_6half_tENS5_IJlSB_lEEESH_SI_NS4_8TiledMMAINS4_8MMA_AtomIJNS4_20SM100_MMA_F16BF16_SSISH_SH_fLi64ELi64ELNS4_4UMMA5MajorE0ELSN_0ELNSM_7ScaleInE0ELSO_0EEEEEENS4_6LayoutISC_NS5_IJNSA_ILi0EEESS_SS_EEEEENS5_IJNS4_10UnderscoreESV_SV_EEEEENS4_13SM90_TMA_LOADENS4_14ComposedLayoutINS4_7SwizzleILi3ELi4ELi3EEENS4_18smem_ptr_flag_bitsILi16EEENSR_INS5_IJNSA_ILi8EEESE_EEENS5_IJSE_SB_EEEEEEEvNS4_8identityESY_S18_vS19_EENS_8epilogue10collective18CollectiveEpilogueINS1B_23Sm100TmaWarpSpecializedILi3ELi2ELi16ELb1ELb0EEEJSG_NS5_IJNSR_ISE_SB_EENSR_INSA_ILi32EEESB_EEEEESH_SI_SH_SI_NS1B_6fusion15FusionCallbacksIS1F_NS1K_17LinearCombinationISH_fSH_fLNS_15FloatRoundStyleE2EEESG_S1J_JEEENS4_5SM1004TMEM4LOAD26SM100_TMEM_LOAD_16dp256b4xESY_NSZ_INS10_ILi2ELi4ELi3EEES13_NSR_INS5_IJS14_S1H_EEENS5_IJS1H_SB_EEEEEEENS4_17SM75_U32x4_LDSM_NENS4_14SM90_TMA_STOREES1Y_NS4_17SM90_U32x4_STSM_NENS4_39AutoVectorizingCopyWithAssumedAlignmentILi128EEEEEEvvEEEEvNT_6ParamsE --------------------------
	.section	.nv.constant0._ZN7cutlass13device_kernelINS_4gemm6kernel13GemmUniversalIN4cute5tupleIJiiiiEEENS1_10collective13CollectiveMmaINS1_35MainloopSm100TmaUmmaWarpSpecializedILi6ELi2ELi4ENS5_IJNS4_1CILi1EEESB_SB_EEEEENS5_IJNSA_ILi64EEESE_NSA_ILi128EEEEEENS_6half_tENS5_IJlSB_lEEESH_SI_NS4_8TiledMMAINS4_8MMA_AtomIJNS4_20SM100_MMA_F16BF16_SSISH_SH_fLi64ELi64ELNS4_4UMMA5MajorE0ELSN_0ELNSM_7ScaleInE0ELSO_0EEEEEENS4_6LayoutISC_NS5_IJNSA_ILi0EEESS_SS_EEEEENS5_IJNS4_10UnderscoreESV_SV_EEEEENS4_13SM90_TMA_LOADENS4_14ComposedLayoutINS4_7SwizzleILi3ELi4ELi3EEENS4_18smem_ptr_flag_bitsILi16EEENSR_INS5_IJNSA_ILi8EEESE_EEENS5_IJSE_SB_EEEEEEEvNS4_8identityESY_S18_vS19_EENS_8epilogue10collective18CollectiveEpilogueINS1B_23Sm100TmaWarpSpecializedILi3ELi2ELi16ELb1ELb0EEEJSG_NS5_IJNSR_ISE_SB_EENSR_INSA_ILi32EEESB_EEEEESH_SI_SH_SI_NS1B_6fusion15FusionCallbacksIS1F_NS1K_17LinearCombinationISH_fSH_fLNS_15FloatRoundStyleE2EEESG_S1J_JEEENS4_5SM1004TMEM4LOAD26SM100_TMEM_LOAD_16dp256b4xESY_NSZ_INS10_ILi2ELi4ELi3EEES13_NSR_INS5_IJS14_S1H_EEENS5_IJS1H_SB_EEEEEEENS4_17SM75_U32x4_LDSM_NENS4_14SM90_TMA_STOREES1Y_NS4_17SM90_U32x4_STSM_NENS4_39AutoVectorizingCopyWithAssumedAlignmentILi128EEEEEEvvEEEEvNT_6ParamsE,"a",@progbits
	.sectionflags	@""
	.align	4
.nv.constant0._ZN7cutlass13device_kernelINS_4gemm6kernel13GemmUniversalIN4cute5tupleIJiiiiEEENS1_10collective13CollectiveMmaINS1_35MainloopSm100TmaUmmaWarpSpecializedILi6ELi2ELi4ENS5_IJNS4_1CILi1EEESB_SB_EEEEENS5_IJNSA_ILi64EEESE_NSA_ILi128EEEEEENS_6half_tENS5_IJlSB_lEEESH_SI_NS4_8TiledMMAINS4_8MMA_AtomIJNS4_20SM100_MMA_F16BF16_SSISH_SH_fLi64ELi64ELNS4_4UMMA5MajorE0ELSN_0ELNSM_7ScaleInE0ELSO_0EEEEEENS4_6LayoutISC_NS5_IJNSA_ILi0EEESS_SS_EEEEENS5_IJNS4_10UnderscoreESV_SV_EEEEENS4_13SM90_TMA_LOADENS4_14ComposedLayoutINS4_7SwizzleILi3ELi4ELi3EEENS4_18smem_ptr_flag_bitsILi16EEENSR_INS5_IJNSA_ILi8EEESE_EEENS5_IJSE_SB_EEEEEEEvNS4_8identityESY_S18_vS19_EENS_8epilogue10collective18CollectiveEpilogueINS1B_23Sm100TmaWarpSpecializedILi3ELi2ELi16ELb1ELb0EEEJSG_NS5_IJNSR_ISE_SB_EENSR_INSA_ILi32EEESB_EEEEESH_SI_SH_SI_NS1B_6fusion15FusionCallbacksIS1F_NS1K_17LinearCombinationISH_fSH_fLNS_15FloatRoundStyleE2EEESG_S1J_JEEENS4_5SM1004TMEM4LOAD26SM100_TMEM_LOAD_16dp256b4xESY_NSZ_INS10_ILi2ELi4ELi3EEES13_NSR_INS5_IJS14_S1H_EEENS5_IJS1H_SB_EEEEEEENS4_17SM75_U32x4_LDSM_NENS4_14SM90_TMA_STOREES1Y_NS4_17SM90_U32x4_STSM_NENS4_39AutoVectorizingCopyWithAssumedAlignmentILi128EEEEEEvvEEEEvNT_6ParamsE:
	.zero		2944


//--------------------- SYMBOLS --------------------------

	.type		.nv.reservedSmem.offset0,@object
	.size		.nv.reservedSmem.offset0,0x4
	.type		.nv.reservedSmem.cap,@object
	.size		.nv.reservedSmem.cap,0x4
	.type		__assertfail,@function
